// auto-generated by cutlass_sweep.gemm — config: {"arch": "sm_90", "cluster_m": 1, "cluster_n": 4, "dtype": "e5m2", "dtype_b": "e5m2", "layout": "nt", "stages": 0, "tile_k": 32, "tile_m": 256, "tile_n": 64}
#include "cutlass/cutlass.h"
#include "cutlass/gemm/collective/collective_builder.hpp"
#include "cutlass/gemm/device/gemm_universal_adapter.h"
#include "cutlass/gemm/kernel/gemm_universal.hpp"
#include "cutlass/epilogue/collective/collective_builder.hpp"

using ElemA = cutlass::float_e5m2_t;
using ElemB = cutlass::float_e5m2_t;
using ElemCD = cutlass::float_e5m2_t;
using Acc  = float;
using TileShape    = cute::Shape<cute::_256, cute::_64, cute::_32>;
using ClusterShape = cute::Shape<cute::_1, cute::_4, cute::_1>;

using CollectiveEpilogue = typename cutlass::epilogue::collective::CollectiveBuilder<
    cutlass::arch::Sm90, cutlass::arch::OpClassTensorOp,
    TileShape, ClusterShape,
    cutlass::epilogue::collective::EpilogueTileAuto,
    Acc, Acc,
    ElemCD, cutlass::layout::RowMajor, 128 / cutlass::sizeof_bits<ElemCD>::value,
    ElemCD, cutlass::layout::RowMajor, 128 / cutlass::sizeof_bits<ElemCD>::value,
    cutlass::epilogue::collective::EpilogueScheduleAuto
  >::CollectiveOp;

using CollectiveMainloop = typename cutlass::gemm::collective::CollectiveBuilder<
    cutlass::arch::Sm90, cutlass::arch::OpClassTensorOp,
    ElemA, cutlass::layout::RowMajor, 128 / cutlass::sizeof_bits<ElemA>::value,
    ElemB, cutlass::layout::ColumnMajor, 128 / cutlass::sizeof_bits<ElemB>::value,
    Acc,
    TileShape, ClusterShape,
    cutlass::gemm::collective::StageCountAutoCarveout<static_cast<int>(sizeof(typename CollectiveEpilogue::SharedStorage))>,
    cutlass::gemm::collective::KernelScheduleAuto
  >::CollectiveOp;

using GemmKernel = cutlass::gemm::kernel::GemmUniversal<
    cute::Shape<int,int,int,int>,
    CollectiveMainloop,
    CollectiveEpilogue
>;
using Gemm = cutlass::gemm::device::GemmUniversalAdapter<GemmKernel>;

// Force the device kernel symbol into the cubin without needing a host main.
auto* _anchor = &cutlass::device_kernel<GemmKernel>;


// ===== COMPILED SASS (sm_90a) =====

	.target	sm_90a

	.elftype	@"ET_EXEC"


//--------------------- .note.nv.tkinfo           --------------------------
	.section	.note.nv.tkinfo,"",@"SHT_NOTE"
	.sectionflags	@"SHF_NOTE_NV_TKINFO"
	.tkinfo
        /*0018*/ 	.word	0x00000002
        /*0030*/ 	.string	""
        /*0030*/ 	.string	"ptxas"
        /*0030*/ 	.string	"Cuda compilation tools, release 13.0, V13.0.88"
        /*0030*/ 	.string	"Build cuda_13.0.r13.0/compiler.36424714_0"
        /*0030*/ 	.string	"-arch sm_90a -m 64 "



//--------------------- .note.nv.cuinfo           --------------------------
	.section	.note.nv.cuinfo,"",@"SHT_NOTE"
	.sectionflags	@"SHF_NOTE_NV_CUINFO"
        /*0018*/ 	.short	0x0002
        /*001a*/ 	.short	0x005a
        /*001c*/ 	.short	0x0082
	.zero		2


//--------------------- .nv.info                  --------------------------
	.section	.nv.info,"",@"SHT_CUDA_INFO"
	.align	4


	//----- nvinfo : EIATTR_REGCOUNT
	.align		4
        /*0000*/ 	.byte	0x04, 0x2f
        /*0002*/ 	.short	(.L_12 - .L_11)
	.align		4
.L_11:
        /*0004*/ 	.word	index@(_ZN7cutlass13device_kernelINS_4gemm6kernel13GemmUniversalIN4cute5tupleIJiiiiEEENS1_10collective13CollectiveMmaINS1_37MainloopSm90TmaGmmaWarpSpecializedFP8ILi22ENS5_IJNS4_1CILi1EEENSA_ILi4EEESB_EEENS1_35KernelTmaWarpSpecializedCooperativeEEENS5_IJNSA_ILi256EEENSA_ILi64EEENSA_ILi32EEEEEENS_12float_e5m2_tENS5_IJlSB_lEEESK_SL_NS4_8TiledMMAINS4_8MMA_AtomIJNS4_4SM904GMMA30MMA_64x64x32_F32E5M2E5M2_SS_TNILNSP_7ScaleInE1ELSR_1EEEEEENS4_6LayoutINS5_IJNSA_ILi2EEESB_SB_EEENS5_IJSB_NSA_ILi0EEESX_EEEEENS5_IJNS4_10UnderscoreES10_S10_EEEEENS4_23SM90_TMA_LOAD_MULTICASTENS4_14ComposedLayoutINS4_7SwizzleILi1ELi4ELi3EEENS4_18smem_ptr_flag_bitsILi8EEENSU_INS5_IJNSA_ILi8EEESI_EEENS5_IJSI_SB_EEEEEEEvNS4_8identityENS4_13SM90_TMA_LOADES1D_vS1E_EENS_8epilogue10collective6detail29Sm90TmaWarpSpecializedAdapterINS1I_15DefaultEpilogueISK_SL_SL_NS1H_6thread17LinearCombinationISK_Li1EffLNS1M_9ScaleType4KindE0ELNS_15FloatRoundStyleE2ESK_EENS1_15EpilogueDefaultEEEEEvvEEEEvNT_6ParamsE)
        /*0008*/ 	.word	0x000000a8


	//----- nvinfo : EIATTR_FRAME_SIZE
	.align		4
.L_12:
        /*000c*/ 	.byte	0x04, 0x11
        /*000e*/ 	.short	(.L_14 - .L_13)
	.align		4
.L_13:
        /*0010*/ 	.word	index@(_ZN7cutlass13device_kernelINS_4gemm6kernel13GemmUniversalIN4cute5tupleIJiiiiEEENS1_10collective13CollectiveMmaINS1_37MainloopSm90TmaGmmaWarpSpecializedFP8ILi22ENS5_IJNS4_1CILi1EEENSA_ILi4EEESB_EEENS1_35KernelTmaWarpSpecializedCooperativeEEENS5_IJNSA_ILi256EEENSA_ILi64EEENSA_ILi32EEEEEENS_12float_e5m2_tENS5_IJlSB_lEEESK_SL_NS4_8TiledMMAINS4_8MMA_AtomIJNS4_4SM904GMMA30MMA_64x64x32_F32E5M2E5M2_SS_TNILNSP_7ScaleInE1ELSR_1EEEEEENS4_6LayoutINS5_IJNSA_ILi2EEESB_SB_EEENS5_IJSB_NSA_ILi0EEESX_EEEEENS5_IJNS4_10UnderscoreES10_S10_EEEEENS4_23SM90_TMA_LOAD_MULTICASTENS4_14ComposedLayoutINS4_7SwizzleILi1ELi4ELi3EEENS4_18smem_ptr_flag_bitsILi8EEENSU_INS5_IJNSA_ILi8EEESI_EEENS5_IJSI_SB_EEEEEEEvNS4_8identityENS4_13SM90_TMA_LOADES1D_vS1E_EENS_8epilogue10collective6detail29Sm90TmaWarpSpecializedAdapterINS1I_15DefaultEpilogueISK_SL_SL_NS1H_6thread17LinearCombinationISK_Li1EffLNS1M_9ScaleType4KindE0ELNS_15FloatRoundStyleE2ESK_EENS1_15EpilogueDefaultEEEEEvvEEEEvNT_6ParamsE)
        /*0014*/ 	.word	0x00000000


	//----- nvinfo : EIATTR_MIN_STACK_SIZE
	.align		4
.L_14:
        /*0018*/ 	.byte	0x04, 0x12
        /*001a*/ 	.short	(.L_16 - .L_15)
	.align		4
.L_15:
        /*001c*/ 	.word	index@(_ZN7cutlass13device_kernelINS_4gemm6kernel13GemmUniversalIN4cute5tupleIJiiiiEEENS1_10collective13CollectiveMmaINS1_37MainloopSm90TmaGmmaWarpSpecializedFP8ILi22ENS5_IJNS4_1CILi1EEENSA_ILi4EEESB_EEENS1_35KernelTmaWarpSpecializedCooperativeEEENS5_IJNSA_ILi256EEENSA_ILi64EEENSA_ILi32EEEEEENS_12float_e5m2_tENS5_IJlSB_lEEESK_SL_NS4_8TiledMMAINS4_8MMA_AtomIJNS4_4SM904GMMA30MMA_64x64x32_F32E5M2E5M2_SS_TNILNSP_7ScaleInE1ELSR_1EEEEEENS4_6LayoutINS5_IJNSA_ILi2EEESB_SB_EEENS5_IJSB_NSA_ILi0EEESX_EEEEENS5_IJNS4_10UnderscoreES10_S10_EEEEENS4_23SM90_TMA_LOAD_MULTICASTENS4_14ComposedLayoutINS4_7SwizzleILi1ELi4ELi3EEENS4_18smem_ptr_flag_bitsILi8EEENSU_INS5_IJNSA_ILi8EEESI_EEENS5_IJSI_SB_EEEEEEEvNS4_8identityENS4_13SM90_TMA_LOADES1D_vS1E_EENS_8epilogue10collective6detail29Sm90TmaWarpSpecializedAdapterINS1I_15DefaultEpilogueISK_SL_SL_NS1H_6thread17LinearCombinationISK_Li1EffLNS1M_9ScaleType4KindE0ELNS_15FloatRoundStyleE2ESK_EENS1_15EpilogueDefaultEEEEEvvEEEEvNT_6ParamsE)
        /*0020*/ 	.word	0x00000000
.L_16:


//--------------------- .nv.compat                --------------------------
	.section	.nv.compat,"",@"SHT_CUDA_COMPAT_INFO"
	.align	4
        /*0000*/ 	.byte	0x02, 0x09, 0x01, 0x00, 0x02, 0x02, 0x04, 0x00, 0x02, 0x05, 0x05, 0x00, 0x03, 0x07, 0x01, 0x01
        /*0010*/ 	.byte	0x02, 0x03, 0x01, 0x00, 0x02, 0x06, 0x01, 0x00, 0x04, 0x0b, 0x08, 0x00, 0x00, 0x00, 0x00, 0x00
        /*0020*/ 	.byte	0x00, 0x00, 0x00, 0x00


//--------------------- .nv.info._ZN7cutlass13device_kernelINS_4gemm6kernel13GemmUniversalIN4cute5tupleIJiiiiEEENS1_10collective13CollectiveMmaINS1_37MainloopSm90TmaGmmaWarpSpecializedFP8ILi22ENS5_IJNS4_1CILi1EEENSA_ILi4EEESB_EEENS1_35KernelTmaWarpSpecializedCooperativeEEENS5_IJNSA_ILi256EEENSA_ILi64EEENSA_ILi32EEEEEENS_12float_e5m2_tENS5_IJlSB_lEEESK_SL_NS4_8TiledMMAINS4_8MMA_AtomIJNS4_4SM904GMMA30MMA_64x64x32_F32E5M2E5M2_SS_TNILNSP_7ScaleInE1ELSR_1EEEEEENS4_6LayoutINS5_IJNSA_ILi2EEESB_SB_EEENS5_IJSB_NSA_ILi0EEESX_EEEEENS5_IJNS4_10UnderscoreES10_S10_EEEEENS4_23SM90_TMA_LOAD_MULTICASTENS4_14ComposedLayoutINS4_7SwizzleILi1ELi4ELi3EEENS4_18smem_ptr_flag_bitsILi8EEENSU_INS5_IJNSA_ILi8EEESI_EEENS5_IJSI_SB_EEEEEEEvNS4_8identityENS4_13SM90_TMA_LOADES1D_vS1E_EENS_8epilogue10collective6detail29Sm90TmaWarpSpecializedAdapterINS1I_15DefaultEpilogueISK_SL_SL_NS1H_6thread17LinearCombinationISK_Li1EffLNS1M_9ScaleType4KindE0ELNS_15FloatRoundStyleE2ESK_EENS1_15EpilogueDefaultEEEEEvvEEEEvNT_6ParamsE --------------------------
	.section	.nv.info._ZN7cutlass13device_kernelINS_4gemm6kernel13GemmUniversalIN4cute5tupleIJiiiiEEENS1_10collective13CollectiveMmaINS1_37MainloopSm90TmaGmmaWarpSpecializedFP8ILi22ENS5_IJNS4_1CILi1EEENSA_ILi4EEESB_EEENS1_35KernelTmaWarpSpecializedCooperativeEEENS5_IJNSA_ILi256EEENSA_ILi64EEENSA_ILi32EEEEEENS_12float_e5m2_tENS5_IJlSB_lEEESK_SL_NS4_8TiledMMAINS4_8MMA_AtomIJNS4_4SM904GMMA30MMA_64x64x32_F32E5M2E5M2_SS_TNILNSP_7ScaleInE1ELSR_1EEEEEENS4_6LayoutINS5_IJNSA_ILi2EEESB_SB_EEENS5_IJSB_NSA_ILi0EEESX_EEEEENS5_IJNS4_10UnderscoreES10_S10_EEEEENS4_23SM90_TMA_LOAD_MULTICASTENS4_14ComposedLayoutINS4_7SwizzleILi1ELi4ELi3EEENS4_18smem_ptr_flag_bitsILi8EEENSU_INS5_IJNSA_ILi8EEESI_EEENS5_IJSI_SB_EEEEEEEvNS4_8identityENS4_13SM90_TMA_LOADES1D_vS1E_EENS_8epilogue10collective6detail29Sm90TmaWarpSpecializedAdapterINS1I_15DefaultEpilogueISK_SL_SL_NS1H_6thread17LinearCombinationISK_Li1EffLNS1M_9ScaleType4KindE0ELNS_15FloatRoundStyleE2ESK_EENS1_15EpilogueDefaultEEEEEvvEEEEvNT_6ParamsE,"",@"SHT_CUDA_INFO"
	.sectionflags	@""
	.align	4


	//----- nvinfo : EIATTR_CUDA_API_VERSION
	.align		4
        /*0000*/ 	.byte	0x04, 0x37
        /*0002*/ 	.short	(.L_18 - .L_17)
.L_17:
        /*0004*/ 	.word	0x00000082


	//----- nvinfo : EIATTR_KPARAM_INFO
	.align		4
.L_18:
        /*0008*/ 	.byte	0x04, 0x17
        /*000a*/ 	.short	(.L_20 - .L_19)
.L_19:
        /*000c*/ 	.word	0x00000000
        /*0010*/ 	.short	0x0000
        /*0012*/ 	.short	0x0070
        /*0014*/ 	.byte	0x00, 0xf0, 0x01, 0x10


	//----- nvinfo : EIATTR_SPARSE_MMA_MASK
	.align		4
.L_20:
        /*0018*/ 	.byte	0x03, 0x50
        /*001a*/ 	.short	0x0000


	//----- nvinfo : EIATTR_MAXREG_COUNT
	.align		4
        /*001c*/ 	.byte	0x03, 0x1b
        /*001e*/ 	.short	0x00a8


	//----- nvinfo : EIATTR_NUM_BARRIERS
	.align		4
        /*0020*/ 	.byte	0x02, 0x4c
        /*0022*/ 	.byte	0x01
	.zero		1


	//----- nvinfo : EIATTR_MERCURY_ISA_VERSION
	.align		4
        /*0024*/ 	.byte	0x03, 0x5f
        /*0026*/ 	.short	0x0101


	//----- nvinfo : EIATTR_INT_WARP_WIDE_INSTR_OFFSETS
	.align		4
        /*0028*/ 	.byte	0x04, 0x31
        /*002a*/ 	.short	(.L_22 - .L_21)


	//   ....[0]....
.L_21:
        /*002c*/ 	.word	0x000006b0


	//   ....[1]....
        /*0030*/ 	.word	0x000006d0


	//   ....[2]....
        /*0034*/ 	.word	0x000008a0


	//----- nvinfo : EIATTR_COOP_GROUP_MASK_REGIDS
	.align		4
.L_22:
        /*0038*/ 	.byte	0x04, 0x29
        /*003a*/ 	.short	(.L_24 - .L_23)


	//   ....[0]....
.L_23:
        /*003c*/ 	.word	0xffffffff


	//   ....[1]....
        /*0040*/ 	.word	0xffffffff


	//   ....[2]....
        /*0044*/ 	.word	0xffffffff


	//   ....[3]....
        /*0048*/ 	.word	0xffffffff


	//   ....[4]....
        /*004c*/ 	.word	0xffffffff


	//   ....[5]....
        /*0050*/ 	.word	0xffffffff


	//----- nvinfo : EIATTR_COOP_GROUP_INSTR_OFFSETS
	.align		4
.L_24:
        /*0054*/ 	.byte	0x04, 0x28
        /*0056*/ 	.short	(.L_26 - .L_25)


	//   ....[0]....
.L_25:
        /*0058*/ 	.word	0x00000060


	//   ....[1]....
        /*005c*/ 	.word	0x00000070


	//   ....[2]....
        /*0060*/ 	.word	0x00000130


	//   ....[3]....
        /*0064*/ 	.word	0x00000530


	//   ....[4]....
        /*0068*/ 	.word	0x000009e0


	//   ....[5]....
        /*006c*/ 	.word	0x00001460


	//----- nvinfo : EIATTR_REG_RECONFIG
	.align		4
.L_26:
        /*0070*/ 	.byte	0x01, 0x54
	.zero		2


	//----- nvinfo : EIATTR_MBARRIER_INSTR_OFFSETS
	.align		4
        /*0074*/ 	.byte	0x04, 0x39
        /*0076*/ 	.short	(.L_28 - .L_27)


	//   ....[0]....
.L_27:
        /*0078*/ 	.word	0x00000250
        /*007c*/ 	.word	0x000000ff
        /*0080*/ 	.word	0x00000000
        /*0084*/ 	.short	0x0100
        /*0086*/ 	.byte	0x08
	.zero		1


	//   ....[1]....
        /*0088*/ 	.word	0x00000260
        /*008c*/ 	.word	0x000000ff
        /*0090*/ 	.word	0x000000b0
        /*0094*/ 	.short	0x0100
        /*0096*/ 	.byte	0x08
	.zero		1


	//   ....[2]....
        /*0098*/ 	.word	0x00000270
        /*009c*/ 	.word	0x000000ff
        /*00a0*/ 	.word	0x00000008
        /*00a4*/ 	.short	0x0100
        /*00a6*/ 	.byte	0x08
	.zero		1


	//   ....[3]....
        /*00a8*/ 	.word	0x00000280
        /*00ac*/ 	.word	0x000000ff
        /*00b0*/ 	.word	0x000000b8
        /*00b4*/ 	.short	0x0100
        /*00b6*/ 	.byte	0x08
	.zero		1


	//   ....[4]....
        /*00b8*/ 	.word	0x00000290
        /*00bc*/ 	.word	0x000000ff
        /*00c0*/ 	.word	0x00000010
        /*00c4*/ 	.short	0x0100
        /*00c6*/ 	.byte	0x08
	.zero		1


	//   ....[5]....
        /*00c8*/ 	.word	0x000002a0
        /*00cc*/ 	.word	0x000000ff
        /*00d0*/ 	.word	0x000000c0
        /*00d4*/ 	.short	0x0100
        /*00d6*/ 	.byte	0x08
	.zero		1


	//   ....[6]....
        /*00d8*/ 	.word	0x000002b0
        /*00dc*/ 	.word	0x000000ff
        /*00e0*/ 	.word	0x00000018
        /*00e4*/ 	.short	0x0100
        /*00e6*/ 	.byte	0x08
	.zero		1


	//   ....[7]....
        /*00e8*/ 	.word	0x000002c0
        /*00ec*/ 	.word	0x000000ff
        /*00f0*/ 	.word	0x000000c8
        /*00f4*/ 	.short	0x0100
        /*00f6*/ 	.byte	0x08
	.zero		1


	//   ....[8]....
        /*00f8*/ 	.word	0x000002d0
        /*00fc*/ 	.word	0x000000ff
        /*0100*/ 	.word	0x00000020
        /*0104*/ 	.short	0x0100
        /*0106*/ 	.byte	0x08
	.zero		1


	//   ....[9]....
        /*0108*/ 	.word	0x000002e0
        /*010c*/ 	.word	0x000000ff
        /*0110*/ 	.word	0x000000d0
        /*0114*/ 	.short	0x0100
        /*0116*/ 	.byte	0x08
	.zero		1


	//   ....[10]....
        /*0118*/ 	.word	0x000002f0
        /*011c*/ 	.word	0x000000ff
        /*0120*/ 	.word	0x00000028
        /*0124*/ 	.short	0x0100
        /*0126*/ 	.byte	0x08
	.zero		1


	//   ....[11]....
        /*0128*/ 	.word	0x00000300
        /*012c*/ 	.word	0x000000ff
        /*0130*/ 	.word	0x000000d8
        /*0134*/ 	.short	0x0100
        /*0136*/ 	.byte	0x08
	.zero		1


	//   ....[12]....
        /*0138*/ 	.word	0x00000310
        /*013c*/ 	.word	0x000000ff
        /*0140*/ 	.word	0x00000030
        /*0144*/ 	.short	0x0100
        /*0146*/ 	.byte	0x08
	.zero		1


	//   ....[13]....
        /*0148*/ 	.word	0x00000320
        /*014c*/ 	.word	0x000000ff
        /*0150*/ 	.word	0x000000e0
        /*0154*/ 	.short	0x0100
        /*0156*/ 	.byte	0x08
	.zero		1


	//   ....[14]....
        /*0158*/ 	.word	0x00000330
        /*015c*/ 	.word	0x000000ff
        /*0160*/ 	.word	0x00000038
        /*0164*/ 	.short	0x0100
        /*0166*/ 	.byte	0x08
	.zero		1


	//   ....[15]....
        /*0168*/ 	.word	0x00000340
        /*016c*/ 	.word	0x000000ff
        /*0170*/ 	.word	0x000000e8
        /*0174*/ 	.short	0x0100
        /*0176*/ 	.byte	0x08
	.zero		1


	//   ....[16]....
        /*0178*/ 	.word	0x00000350
        /*017c*/ 	.word	0x000000ff
        /*0180*/ 	.word	0x00000040
        /*0184*/ 	.short	0x0100
        /*0186*/ 	.byte	0x08
	.zero		1


	//   ....[17]....
        /*0188*/ 	.word	0x00000360
        /*018c*/ 	.word	0x000000ff
        /*0190*/ 	.word	0x000000f0
        /*0194*/ 	.short	0x0100
        /*0196*/ 	.byte	0x08
	.zero		1


	//   ....[18]....
        /*0198*/ 	.word	0x00000370
        /*019c*/ 	.word	0x000000ff
        /*01a0*/ 	.word	0x00000048
        /*01a4*/ 	.short	0x0100
        /*01a6*/ 	.byte	0x08
	.zero		1


	//   ....[19]....
        /*01a8*/ 	.word	0x00000380
        /*01ac*/ 	.word	0x000000ff
        /*01b0*/ 	.word	0x000000f8
        /*01b4*/ 	.short	0x0100
        /*01b6*/ 	.byte	0x08
	.zero		1


	//   ....[20]....
        /*01b8*/ 	.word	0x00000390
        /*01bc*/ 	.word	0x000000ff
        /*01c0*/ 	.word	0x00000050
        /*01c4*/ 	.short	0x0100
        /*01c6*/ 	.byte	0x08
	.zero		1


	//   ....[21]....
        /*01c8*/ 	.word	0x000003a0
        /*01cc*/ 	.word	0x000000ff
        /*01d0*/ 	.word	0x00000100
        /*01d4*/ 	.short	0x0100
        /*01d6*/ 	.byte	0x08
	.zero		1


	//   ....[22]....
        /*01d8*/ 	.word	0x000003b0
        /*01dc*/ 	.word	0x000000ff
        /*01e0*/ 	.word	0x00000058
        /*01e4*/ 	.short	0x0100
        /*01e6*/ 	.byte	0x08
	.zero		1


	//   ....[23]....
        /*01e8*/ 	.word	0x000003c0
        /*01ec*/ 	.word	0x000000ff
        /*01f0*/ 	.word	0x00000108
        /*01f4*/ 	.short	0x0100
        /*01f6*/ 	.byte	0x08
	.zero		1


	//   ....[24]....
        /*01f8*/ 	.word	0x000003d0
        /*01fc*/ 	.word	0x000000ff
        /*0200*/ 	.word	0x00000060
        /*0204*/ 	.short	0x0100
        /*0206*/ 	.byte	0x08
	.zero		1


	//   ....[25]....
        /*0208*/ 	.word	0x000003e0
        /*020c*/ 	.word	0x000000ff
        /*0210*/ 	.word	0x00000110
        /*0214*/ 	.short	0x0100
        /*0216*/ 	.byte	0x08
	.zero		1


	//   ....[26]....
        /*0218*/ 	.word	0x000003f0
        /*021c*/ 	.word	0x000000ff
        /*0220*/ 	.word	0x00000068
        /*0224*/ 	.short	0x0100
        /*0226*/ 	.byte	0x08
	.zero		1


	//   ....[27]....
        /*0228*/ 	.word	0x00000400
        /*022c*/ 	.word	0x000000ff
        /*0230*/ 	.word	0x00000118
        /*0234*/ 	.short	0x0100
        /*0236*/ 	.byte	0x08
	.zero		1


	//   ....[28]....
        /*0238*/ 	.word	0x00000410
        /*023c*/ 	.word	0x000000ff
        /*0240*/ 	.word	0x00000070
        /*0244*/ 	.short	0x0100
        /*0246*/ 	.byte	0x08
	.zero		1


	//   ....[29]....
        /*0248*/ 	.word	0x00000420
        /*024c*/ 	.word	0x000000ff
        /*0250*/ 	.word	0x00000120
        /*0254*/ 	.short	0x0100
        /*0256*/ 	.byte	0x08
	.zero		1


	//   ....[30]....
        /*0258*/ 	.word	0x00000430
        /*025c*/ 	.word	0x000000ff
        /*0260*/ 	.word	0x00000078
        /*0264*/ 	.short	0x0100
        /*0266*/ 	.byte	0x08
	.zero		1


	//   ....[31]....
        /*0268*/ 	.word	0x00000440
        /*026c*/ 	.word	0x000000ff
        /*0270*/ 	.word	0x00000128
        /*0274*/ 	.short	0x0100
        /*0276*/ 	.byte	0x08
	.zero		1


	//   ....[32]....
        /*0278*/ 	.word	0x00000450
        /*027c*/ 	.word	0x000000ff
        /*0280*/ 	.word	0x00000080
        /*0284*/ 	.short	0x0100
        /*0286*/ 	.byte	0x08
	.zero		1


	//   ....[33]....
        /*0288*/ 	.word	0x00000460
        /*028c*/ 	.word	0x000000ff
        /*0290*/ 	.word	0x00000130
        /*0294*/ 	.short	0x0100
        /*0296*/ 	.byte	0x08
	.zero		1


	//   ....[34]....
        /*0298*/ 	.word	0x00000470
        /*029c*/ 	.word	0x000000ff
        /*02a0*/ 	.word	0x00000088
        /*02a4*/ 	.short	0x0100
        /*02a6*/ 	.byte	0x08
	.zero		1


	//   ....[35]....
        /*02a8*/ 	.word	0x00000480
        /*02ac*/ 	.word	0x000000ff
        /*02b0*/ 	.word	0x00000138
        /*02b4*/ 	.short	0x0100
        /*02b6*/ 	.byte	0x08
	.zero		1


	//   ....[36]....
        /*02b8*/ 	.word	0x00000490
        /*02bc*/ 	.word	0x000000ff
        /*02c0*/ 	.word	0x00000090
        /*02c4*/ 	.short	0x0100
        /*02c6*/ 	.byte	0x08
	.zero		1


	//   ....[37]....
        /*02c8*/ 	.word	0x000004a0
        /*02cc*/ 	.word	0x000000ff
        /*02d0*/ 	.word	0x00000140
        /*02d4*/ 	.short	0x0100
        /*02d6*/ 	.byte	0x08
	.zero		1


	//   ....[38]....
        /*02d8*/ 	.word	0x000004b0
        /*02dc*/ 	.word	0x000000ff
        /*02e0*/ 	.word	0x00000098
        /*02e4*/ 	.short	0x0100
        /*02e6*/ 	.byte	0x08
	.zero		1


	//   ....[39]....
        /*02e8*/ 	.word	0x000004c0
        /*02ec*/ 	.word	0x000000ff
        /*02f0*/ 	.word	0x00000148
        /*02f4*/ 	.short	0x0100
        /*02f6*/ 	.byte	0x08
	.zero		1


	//   ....[40]....
        /*02f8*/ 	.word	0x000004d0
        /*02fc*/ 	.word	0x000000ff
        /*0300*/ 	.word	0x000000a0
        /*0304*/ 	.short	0x0100
        /*0306*/ 	.byte	0x08
	.zero		1


	//   ....[41]....
        /*0308*/ 	.word	0x000004e0
        /*030c*/ 	.word	0x000000ff
        /*0310*/ 	.word	0x00000150
        /*0314*/ 	.short	0x0100
        /*0316*/ 	.byte	0x08
	.zero		1


	//   ....[42]....
        /*0318*/ 	.word	0x000004f0
        /*031c*/ 	.word	0x000000ff
        /*0320*/ 	.word	0x000000a8
        /*0324*/ 	.short	0x0100
        /*0326*/ 	.byte	0x08
	.zero		1


	//   ....[43]....
        /*0328*/ 	.word	0x00000500
        /*032c*/ 	.word	0x000000ff
        /*0330*/ 	.word	0x00000158
        /*0334*/ 	.short	0x0100
        /*0336*/ 	.byte	0x08
	.zero		1


	//   ....[44]....
        /*0338*/ 	.word	0x00000940
        /*033c*/ 	.word	0x000000ff
        /*0340*/ 	.word	0x00000170
        /*0344*/ 	.short	0x0100
        /*0346*/ 	.byte	0x06
	.zero		1


	//   ....[45]....
        /*0348*/ 	.word	0x00000990
        /*034c*/ 	.word	0x000000ff
        /*0350*/ 	.word	0x00000178
        /*0354*/ 	.short	0x0100
        /*0356*/ 	.byte	0x06
	.zero		1


	//   ....[46]....
        /*0358*/ 	.word	0x00001980
        /*035c*/ 	.word	0x000000ff
        /*0360*/ 	.word	0x00000000
        /*0364*/ 	.short	0x010a
        /*0366*/ 	.byte	0x07
	.zero		1


	//   ....[47]....
        /*0368*/ 	.word	0x000019e0
        /*036c*/ 	.word	0x000000ff
        /*0370*/ 	.word	0x00000000
        /*0374*/ 	.short	0x010a
        /*0376*/ 	.byte	0x07
	.zero		1


	//   ....[48]....
        /*0378*/ 	.word	0x000022e0
        /*037c*/ 	.word	0x000000ff
        /*0380*/ 	.word	0x00000000
        /*0384*/ 	.short	0x010a
        /*0386*/ 	.byte	0x0c
	.zero		1


	//   ....[49]....
        /*0388*/ 	.word	0x00002320
        /*038c*/ 	.word	0x000000ff
        /*0390*/ 	.word	0x00000000
        /*0394*/ 	.short	0x010a
        /*0396*/ 	.byte	0x0c
	.zero		1


	//   ....[50]....
        /*0398*/ 	.word	0x00002940
        /*039c*/ 	.word	0x0000000e
        /*03a0*/ 	.word	0x00000000
        /*03a4*/ 	.short	0x0101
        /*03a6*/ 	.byte	0x3f
	.zero		1


	//   ....[51]....
        /*03a8*/ 	.word	0x00002fc0
        /*03ac*/ 	.word	0x0000000b
        /*03b0*/ 	.word	0x00000000
        /*03b4*/ 	.short	0x0101
        /*03b6*/ 	.byte	0x3f
	.zero		1


	//   ....[52]....
        /*03b8*/ 	.word	0x00008a40
        /*03bc*/ 	.word	0x00000014
        /*03c0*/ 	.word	0x000000b0
        /*03c4*/ 	.short	0x010a
        /*03c6*/ 	.byte	0x3f
	.zero		1


	//   ....[53]....
        /*03c8*/ 	.word	0x00008dc0
        /*03cc*/ 	.word	0x00000008
        /*03d0*/ 	.word	0x00000178
        /*03d4*/ 	.short	0x0101
        /*03d6*/ 	.byte	0x3f
	.zero		1


	//   ....[54]....
        /*03d8*/ 	.word	0x000094e0
        /*03dc*/ 	.word	0x00000006
        /*03e0*/ 	.word	0x00000000
        /*03e4*/ 	.short	0x010a
        /*03e6*/ 	.byte	0x3f
	.zero		1


	//   ....[55]....
        /*03e8*/ 	.word	0x00009560
        /*03ec*/ 	.word	0x00000007
        /*03f0*/ 	.word	0x00000000
        /*03f4*/ 	.short	0x010a
        /*03f6*/ 	.byte	0x3f
	.zero		1


	//   ....[56]....
        /*03f8*/ 	.word	0x000095f0
        /*03fc*/ 	.word	0x00000006
        /*0400*/ 	.word	0x00000000
        /*0404*/ 	.short	0x010a
        /*0406*/ 	.byte	0x3f
	.zero		1


	//   ....[57]....
        /*0408*/ 	.word	0x00009680
        /*040c*/ 	.word	0x00000009
        /*0410*/ 	.word	0x00000000
        /*0414*/ 	.short	0x010a
        /*0416*/ 	.byte	0x3f
	.zero		1


	//   ....[58]....
        /*0418*/ 	.word	0x00009710
        /*041c*/ 	.word	0x00000006
        /*0420*/ 	.word	0x00000000
        /*0424*/ 	.short	0x010a
        /*0426*/ 	.byte	0x3f
	.zero		1


	//   ....[59]....
        /*0428*/ 	.word	0x000097a0
        /*042c*/ 	.word	0x00000009
        /*0430*/ 	.word	0x00000000
        /*0434*/ 	.short	0x010a
        /*0436*/ 	.byte	0x3f
	.zero		1


	//   ....[60]....
        /*0438*/ 	.word	0x00009830
        /*043c*/ 	.word	0x00000006
        /*0440*/ 	.word	0x00000000
        /*0444*/ 	.short	0x010a
        /*0446*/ 	.byte	0x3f
	.zero		1


	//   ....[61]....
        /*0448*/ 	.word	0x000098c0
        /*044c*/ 	.word	0x00000009
        /*0450*/ 	.word	0x00000000
        /*0454*/ 	.short	0x010a
        /*0456*/ 	.byte	0x3f
	.zero		1


	//   ....[62]....
        /*0458*/ 	.word	0x00009950
        /*045c*/ 	.word	0x00000006
        /*0460*/ 	.word	0x00000000
        /*0464*/ 	.short	0x010a
        /*0466*/ 	.byte	0x3f
	.zero		1


	//   ....[63]....
        /*0468*/ 	.word	0x000099e0
        /*046c*/ 	.word	0x00000009
        /*0470*/ 	.word	0x00000000
        /*0474*/ 	.short	0x010a
        /*0476*/ 	.byte	0x3f
	.zero		1


	//   ....[64]....
        /*0478*/ 	.word	0x00009a70
        /*047c*/ 	.word	0x00000006
        /*0480*/ 	.word	0x00000000
        /*0484*/ 	.short	0x010a
        /*0486*/ 	.byte	0x3f
	.zero		1


	//   ....[65]....
        /*0488*/ 	.word	0x00009b00
        /*048c*/ 	.word	0x00000009
        /*0490*/ 	.word	0x00000000
        /*0494*/ 	.short	0x010a
        /*0496*/ 	.byte	0x3f
	.zero		1


	//   ....[66]....
        /*0498*/ 	.word	0x00009b90
        /*049c*/ 	.word	0x00000006
        /*04a0*/ 	.word	0x00000000
        /*04a4*/ 	.short	0x010a
        /*04a6*/ 	.byte	0x3f
	.zero		1


	//   ....[67]....
        /*04a8*/ 	.word	0x00009c20
        /*04ac*/ 	.word	0x00000009
        /*04b0*/ 	.word	0x00000000
        /*04b4*/ 	.short	0x010a
        /*04b6*/ 	.byte	0x3f
	.zero		1


	//   ....[68]....
        /*04b8*/ 	.word	0x00009cb0
        /*04bc*/ 	.word	0x00000006
        /*04c0*/ 	.word	0x00000000
        /*04c4*/ 	.short	0x010a
        /*04c6*/ 	.byte	0x3f
	.zero		1


	//   ....[69]....
        /*04c8*/ 	.word	0x00009d40
        /*04cc*/ 	.word	0x00000009
        /*04d0*/ 	.word	0x00000000
        /*04d4*/ 	.short	0x010a
        /*04d6*/ 	.byte	0x3f
	.zero		1


	//   ....[70]....
        /*04d8*/ 	.word	0x00009dd0
        /*04dc*/ 	.word	0x00000006
        /*04e0*/ 	.word	0x00000000
        /*04e4*/ 	.short	0x010a
        /*04e6*/ 	.byte	0x3f
	.zero		1


	//   ....[71]....
        /*04e8*/ 	.word	0x00009e60
        /*04ec*/ 	.word	0x00000009
        /*04f0*/ 	.word	0x00000000
        /*04f4*/ 	.short	0x010a
        /*04f6*/ 	.byte	0x3f
	.zero		1


	//   ....[72]....
        /*04f8*/ 	.word	0x00009ef0
        /*04fc*/ 	.word	0x00000006
        /*0500*/ 	.word	0x00000000
        /*0504*/ 	.short	0x010a
        /*0506*/ 	.byte	0x3f
	.zero		1


	//   ....[73]....
        /*0508*/ 	.word	0x00009f80
        /*050c*/ 	.word	0x00000009
        /*0510*/ 	.word	0x00000000
        /*0514*/ 	.short	0x010a
        /*0516*/ 	.byte	0x3f
	.zero		1


	//   ....[74]....
        /*0518*/ 	.word	0x0000a010
        /*051c*/ 	.word	0x00000006
        /*0520*/ 	.word	0x00000000
        /*0524*/ 	.short	0x010a
        /*0526*/ 	.byte	0x3f
	.zero		1


	//   ....[75]....
        /*0528*/ 	.word	0x0000a0a0
        /*052c*/ 	.word	0x00000003
        /*0530*/ 	.word	0x00000000
        /*0534*/ 	.short	0x010a
        /*0536*/ 	.byte	0x3f
	.zero		1


	//   ....[76]....
        /*0538*/ 	.word	0x0000a110
        /*053c*/ 	.word	0x0000000c
        /*0540*/ 	.word	0x00000000
        /*0544*/ 	.short	0x010a
        /*0546*/ 	.byte	0x3f
	.zero		1


	//   ....[77]....
        /*0548*/ 	.word	0x0000a170
        /*054c*/ 	.word	0x0000000e
        /*0550*/ 	.word	0x00000000
        /*0554*/ 	.short	0x010a
        /*0556*/ 	.byte	0x3f
	.zero		1


	//   ....[78]....
        /*0558*/ 	.word	0x0000a240
        /*055c*/ 	.word	0x00000014
        /*0560*/ 	.word	0x000000b0
        /*0564*/ 	.short	0x010a
        /*0566*/ 	.byte	0x3f
	.zero		1


	//   ....[79]....
        /*0568*/ 	.word	0x0000a310
        /*056c*/ 	.word	0x00000006
        /*0570*/ 	.word	0x00000000
        /*0574*/ 	.short	0x010a
        /*0576*/ 	.byte	0x3f
	.zero		1


	//   ....[80]....
        /*0578*/ 	.word	0x0000a360
        /*057c*/ 	.word	0x00000007
        /*0580*/ 	.word	0x00000000
        /*0584*/ 	.short	0x010a
        /*0586*/ 	.byte	0x3f
	.zero		1


	//   ....[81]....
        /*0588*/ 	.word	0x0000a3b0
        /*058c*/ 	.word	0x00000006
        /*0590*/ 	.word	0x00000000
        /*0594*/ 	.short	0x010a
        /*0596*/ 	.byte	0x3f
	.zero		1


	//   ....[82]....
        /*0598*/ 	.word	0x0000a400
        /*059c*/ 	.word	0x00000009
        /*05a0*/ 	.word	0x00000000
        /*05a4*/ 	.short	0x010a
        /*05a6*/ 	.byte	0x3f
	.zero		1


	//   ....[83]....
        /*05a8*/ 	.word	0x0000a450
        /*05ac*/ 	.word	0x00000006
        /*05b0*/ 	.word	0x00000000
        /*05b4*/ 	.short	0x010a
        /*05b6*/ 	.byte	0x3f
	.zero		1


	//   ....[84]....
        /*05b8*/ 	.word	0x0000a4a0
        /*05bc*/ 	.word	0x00000009
        /*05c0*/ 	.word	0x00000000
        /*05c4*/ 	.short	0x010a
        /*05c6*/ 	.byte	0x3f
	.zero		1


	//   ....[85]....
        /*05c8*/ 	.word	0x0000a4f0
        /*05cc*/ 	.word	0x00000006
        /*05d0*/ 	.word	0x00000000
        /*05d4*/ 	.short	0x010a
        /*05d6*/ 	.byte	0x3f
	.zero		1


	//   ....[86]....
        /*05d8*/ 	.word	0x0000a540
        /*05dc*/ 	.word	0x00000009
        /*05e0*/ 	.word	0x00000000
        /*05e4*/ 	.short	0x010a
        /*05e6*/ 	.byte	0x3f
	.zero		1


	//   ....[87]....
        /*05e8*/ 	.word	0x0000a590
        /*05ec*/ 	.word	0x00000006
        /*05f0*/ 	.word	0x00000000
        /*05f4*/ 	.short	0x010a
        /*05f6*/ 	.byte	0x3f
	.zero		1


	//   ....[88]....
        /*05f8*/ 	.word	0x0000a5e0
        /*05fc*/ 	.word	0x00000009
        /*0600*/ 	.word	0x00000000
        /*0604*/ 	.short	0x010a
        /*0606*/ 	.byte	0x3f
	.zero		1


	//   ....[89]....
        /*0608*/ 	.word	0x0000a630
        /*060c*/ 	.word	0x00000006
        /*0610*/ 	.word	0x00000000
        /*0614*/ 	.short	0x010a
        /*0616*/ 	.byte	0x3f
	.zero		1


	//   ....[90]....
        /*0618*/ 	.word	0x0000a680
        /*061c*/ 	.word	0x00000009
        /*0620*/ 	.word	0x00000000
        /*0624*/ 	.short	0x010a
        /*0626*/ 	.byte	0x3f
	.zero		1


	//   ....[91]....
        /*0628*/ 	.word	0x0000a6d0
        /*062c*/ 	.word	0x00000006
        /*0630*/ 	.word	0x00000000
        /*0634*/ 	.short	0x010a
        /*0636*/ 	.byte	0x3f
	.zero		1


	//   ....[92]....
        /*0638*/ 	.word	0x0000a720
        /*063c*/ 	.word	0x00000009
        /*0640*/ 	.word	0x00000000
        /*0644*/ 	.short	0x010a
        /*0646*/ 	.byte	0x3f
	.zero		1


	//   ....[93]....
        /*0648*/ 	.word	0x0000a770
        /*064c*/ 	.word	0x00000006
        /*0650*/ 	.word	0x00000000
        /*0654*/ 	.short	0x010a
        /*0656*/ 	.byte	0x3f
	.zero		1


	//   ....[94]....
        /*0658*/ 	.word	0x0000a7c0
        /*065c*/ 	.word	0x00000009
        /*0660*/ 	.word	0x00000000
        /*0664*/ 	.short	0x010a
        /*0666*/ 	.byte	0x3f
	.zero		1


	//   ....[95]....
        /*0668*/ 	.word	0x0000a810
        /*066c*/ 	.word	0x00000006
        /*0670*/ 	.word	0x00000000
        /*0674*/ 	.short	0x010a
        /*0676*/ 	.byte	0x3f
	.zero		1


	//   ....[96]....
        /*0678*/ 	.word	0x0000a860
        /*067c*/ 	.word	0x00000009
        /*0680*/ 	.word	0x00000000
        /*0684*/ 	.short	0x010a
        /*0686*/ 	.byte	0x3f
	.zero		1


	//   ....[97]....
        /*0688*/ 	.word	0x0000a8b0
        /*068c*/ 	.word	0x00000006
        /*0690*/ 	.word	0x00000000
        /*0694*/ 	.short	0x010a
        /*0696*/ 	.byte	0x3f
	.zero		1


	//   ....[98]....
        /*0698*/ 	.word	0x0000a900
        /*069c*/ 	.word	0x00000009
        /*06a0*/ 	.word	0x00000000
        /*06a4*/ 	.short	0x010a
        /*06a6*/ 	.byte	0x3f
	.zero		1


	//   ....[99]....
        /*06a8*/ 	.word	0x0000a950
        /*06ac*/ 	.word	0x00000006
        /*06b0*/ 	.word	0x00000000
        /*06b4*/ 	.short	0x010a
        /*06b6*/ 	.byte	0x3f
	.zero		1


	//----- nvinfo : EIATTR_NUM_MBARRIERS
	.align		4
.L_28:
        /*06b8*/ 	.byte	0x03, 0x38
        /*06ba*/ 	.short	0x002e


	//----- nvinfo : EIATTR_EXIT_INSTR_OFFSETS
	.align		4
        /*06bc*/ 	.byte	0x04, 0x1c
        /*06be*/ 	.short	(.L_30 - .L_29)


	//   ....[0]....
.L_29:
        /*06c0*/ 	.word	0x00000b40


	//   ....[1]....
        /*06c4*/ 	.word	0x00001330


	//   ....[2]....
        /*06c8*/ 	.word	0x00008160


	//   ....[3]....
        /*06cc*/ 	.word	0x000086c0


	//   ....[4]....
        /*06d0*/ 	.word	0x0000a0f0


	//----- nvinfo : EIATTR_MAX_THREADS
	.align		4
.L_30:
        /*06d4*/ 	.byte	0x04, 0x05
        /*06d6*/ 	.short	(.L_32 - .L_31)
.L_31:
        /*06d8*/ 	.word	0x00000180
        /*06dc*/ 	.word	0x00000001
        /*06e0*/ 	.word	0x00000001


	//----- nvinfo : EIATTR_CRS_STACK_SIZE
	.align		4
.L_32:
        /*06e4*/ 	.byte	0x04, 0x1e
        /*06e6*/ 	.short	(.L_34 - .L_33)
.L_33:
        /*06e8*/ 	.word	0x00000000


	//----- nvinfo : EIATTR_CBANK_PARAM_SIZE
	.align		4
.L_34:
        /*06ec*/ 	.byte	0x03, 0x19
        /*06ee*/ 	.short	0x0470


	//----- nvinfo : EIATTR_PARAM_CBANK
	.align		4
        /*06f0*/ 	.byte	0x04, 0x0a
        /*06f2*/ 	.short	(.L_36 - .L_35)
	.align		4
.L_35:
        /*06f4*/ 	.word	index@(.nv.constant0._ZN7cutlass13device_kernelINS_4gemm6kernel13GemmUniversalIN4cute5tupleIJiiiiEEENS1_10collective13CollectiveMmaINS1_37MainloopSm90TmaGmmaWarpSpecializedFP8ILi22ENS5_IJNS4_1CILi1EEENSA_ILi4EEESB_EEENS1_35KernelTmaWarpSpecializedCooperativeEEENS5_IJNSA_ILi256EEENSA_ILi64EEENSA_ILi32EEEEEENS_12float_e5m2_tENS5_IJlSB_lEEESK_SL_NS4_8TiledMMAINS4_8MMA_AtomIJNS4_4SM904GMMA30MMA_64x64x32_F32E5M2E5M2_SS_TNILNSP_7ScaleInE1ELSR_1EEEEEENS4_6LayoutINS5_IJNSA_ILi2EEESB_SB_EEENS5_IJSB_NSA_ILi0EEESX_EEEEENS5_IJNS4_10UnderscoreES10_S10_EEEEENS4_23SM90_TMA_LOAD_MULTICASTENS4_14ComposedLayoutINS4_7SwizzleILi1ELi4ELi3EEENS4_18smem_ptr_flag_bitsILi8EEENSU_INS5_IJNSA_ILi8EEESI_EEENS5_IJSI_SB_EEEEEEEvNS4_8identityENS4_13SM90_TMA_LOADES1D_vS1E_EENS_8epilogue10collective6detail29Sm90TmaWarpSpecializedAdapterINS1I_15DefaultEpilogueISK_SL_SL_NS1H_6thread17LinearCombinationISK_Li1EffLNS1M_9ScaleType4KindE0ELNS_15FloatRoundStyleE2ESK_EENS1_15EpilogueDefaultEEEEEvvEEEEvNT_6ParamsE)
        /*06f8*/ 	.short	0x0210
        /*06fa*/ 	.short	0x0470


	//----- nvinfo : EIATTR_SW_WAR
	.align		4
.L_36:
        /*06fc*/ 	.byte	0x04, 0x36
        /*06fe*/ 	.short	(.L_38 - .L_37)
.L_37:
        /*0700*/ 	.word	0x00000008
.L_38:


//--------------------- .nv.callgraph             --------------------------
	.section	.nv.callgraph,"",@"SHT_CUDA_CALLGRAPH"
	.align	4
	.sectionentsize	8
	.align		4
        /*0000*/ 	.word	0x00000000
	.align		4
        /*0004*/ 	.word	0xffffffff
	.align		4
        /*0008*/ 	.word	0x00000000
	.align		4
        /*000c*/ 	.word	0xfffffffe
	.align		4
        /*0010*/ 	.word	0x00000000
	.align		4
        /*0014*/ 	.word	0xfffffffd
	.align		4
        /*0018*/ 	.word	0x00000000
	.align		4
        /*001c*/ 	.word	0xfffffffc


//--------------------- .nv.constant4             --------------------------
	.section	.nv.constant4,"a",@progbits
	.align	8
	.align		8
.nv.constant4:
        /*0000*/ 	.dword	_ZN40_INTERNAL_8bf790d3_4_k_cu_62b4f544_287664cuda3std3__45__cpo5beginE
	.align		8
        /*0008*/ 	.dword	_ZN40_INTERNAL_8bf790d3_4_k_cu_62b4f544_287664cuda3std3__45__cpo3endE
	.align		8
        /*0010*/ 	.dword	_ZN40_INTERNAL_8bf790d3_4_k_cu_62b4f544_287664cuda3std3__45__cpo6cbeginE
	.align		8
        /*0018*/ 	.dword	_ZN40_INTERNAL_8bf790d3_4_k_cu_62b4f544_287664cuda3std3__45__cpo4cendE
	.align		8
        /*0020*/ 	.dword	_ZN40_INTERNAL_8bf790d3_4_k_cu_62b4f544_287664cuda3std3__442_GLOBAL__N__8bf790d3_4_k_cu_62b4f544_287666ignoreE
	.align		8
        /*0028*/ 	.dword	_ZN40_INTERNAL_8bf790d3_4_k_cu_62b4f544_287664cuda3std3__419piecewise_constructE
	.align		8
        /*0030*/ 	.dword	_ZN40_INTERNAL_8bf790d3_4_k_cu_62b4f544_287664cuda3std3__48in_placeE
	.align		8
        /*0038*/ 	.dword	_ZN40_INTERNAL_8bf790d3_4_k_cu_62b4f544_287664cuda3std6ranges3__45__cpo4swapE
	.align		8
        /*0040*/ 	.dword	_ZN40_INTERNAL_8bf790d3_4_k_cu_62b4f544_287664cuda3std6ranges3__45__cpo9iter_moveE
	.align		8
        /*0048*/ 	.dword	_ZN40_INTERNAL_8bf790d3_4_k_cu_62b4f544_287664cute7productE
	.align		8
        /*0050*/ 	.dword	_ZN40_INTERNAL_8bf790d3_4_k_cu_62b4f544_287664cute1_E


//--------------------- .text._ZN7cutlass13device_kernelINS_4gemm6kernel13GemmUniversalIN4cute5tupleIJiiiiEEENS1_10collective13CollectiveMmaINS1_37MainloopSm90TmaGmmaWarpSpecializedFP8ILi22ENS5_IJNS4_1CILi1EEENSA_ILi4EEESB_EEENS1_35KernelTmaWarpSpecializedCooperativeEEENS5_IJNSA_ILi256EEENSA_ILi64EEENSA_ILi32EEEEEENS_12float_e5m2_tENS5_IJlSB_lEEESK_SL_NS4_8TiledMMAINS4_8MMA_AtomIJNS4_4SM904GMMA30MMA_64x64x32_F32E5M2E5M2_SS_TNILNSP_7ScaleInE1ELSR_1EEEEEENS4_6LayoutINS5_IJNSA_ILi2EEESB_SB_EEENS5_IJSB_NSA_ILi0EEESX_EEEEENS5_IJNS4_10UnderscoreES10_S10_EEEEENS4_23SM90_TMA_LOAD_MULTICASTENS4_14ComposedLayoutINS4_7SwizzleILi1ELi4ELi3EEENS4_18smem_ptr_flag_bitsILi8EEENSU_INS5_IJNSA_ILi8EEESI_EEENS5_IJSI_SB_EEEEEEEvNS4_8identityENS4_13SM90_TMA_LOADES1D_vS1E_EENS_8epilogue10collective6detail29Sm90TmaWarpSpecializedAdapterINS1I_15DefaultEpilogueISK_SL_SL_NS1H_6thread17LinearCombinationISK_Li1EffLNS1M_9ScaleType4KindE0ELNS_15FloatRoundStyleE2ESK_EENS1_15EpilogueDefaultEEEEEvvEEEEvNT_6ParamsE --------------------------
	.section	.text._ZN7cutlass13device_kernelINS_4gemm6kernel13GemmUniversalIN4cute5tupleIJiiiiEEENS1_10collective13CollectiveMmaINS1_37MainloopSm90TmaGmmaWarpSpecializedFP8ILi22ENS5_IJNS4_1CILi1EEENSA_ILi4EEESB_EEENS1_35KernelTmaWarpSpecializedCooperativeEEENS5_IJNSA_ILi256EEENSA_ILi64EEENSA_ILi32EEEEEENS_12float_e5m2_tENS5_IJlSB_lEEESK_SL_NS4_8TiledMMAINS4_8MMA_AtomIJNS4_4SM904GMMA30MMA_64x64x32_F32E5M2E5M2_SS_TNILNSP_7ScaleInE1ELSR_1EEEEEENS4_6LayoutINS5_IJNSA_ILi2EEESB_SB_EEENS5_IJSB_NSA_ILi0EEESX_EEEEENS5_IJNS4_10UnderscoreES10_S10_EEEEENS4_23SM90_TMA_LOAD_MULTICASTENS4_14ComposedLayoutINS4_7SwizzleILi1ELi4ELi3EEENS4_18smem_ptr_flag_bitsILi8EEENSU_INS5_IJNSA_ILi8EEESI_EEENS5_IJSI_SB_EEEEEEEvNS4_8identityENS4_13SM90_TMA_LOADES1D_vS1E_EENS_8epilogue10collective6detail29Sm90TmaWarpSpecializedAdapterINS1I_15DefaultEpilogueISK_SL_SL_NS1H_6thread17LinearCombinationISK_Li1EffLNS1M_9ScaleType4KindE0ELNS_15FloatRoundStyleE2ESK_EENS1_15EpilogueDefaultEEEEEvvEEEEvNT_6ParamsE,"ax",@progbits
	.align	128
.text._ZN7cutlass13device_kernelINS_4gemm6kernel13GemmUniversalIN4cute5tupleIJiiiiEEENS1_10collective13CollectiveMmaINS1_37MainloopSm90TmaGmmaWarpSpecializedFP8ILi22ENS5_IJNS4_1CILi1EEENSA_ILi4EEESB_EEENS1_35KernelTmaWarpSpecializedCooperativeEEENS5_IJNSA_ILi256EEENSA_ILi64EEENSA_ILi32EEEEEENS_12float_e5m2_tENS5_IJlSB_lEEESK_SL_NS4_8TiledMMAINS4_8MMA_AtomIJNS4_4SM904GMMA30MMA_64x64x32_F32E5M2E5M2_SS_TNILNSP_7ScaleInE1ELSR_1EEEEEENS4_6LayoutINS5_IJNSA_ILi2EEESB_SB_EEENS5_IJSB_NSA_ILi0EEESX_EEEEENS5_IJNS4_10UnderscoreES10_S10_EEEEENS4_23SM90_TMA_LOAD_MULTICASTENS4_14ComposedLayoutINS4_7SwizzleILi1ELi4ELi3EEENS4_18smem_ptr_flag_bitsILi8EEENSU_INS5_IJNSA_ILi8EEESI_EEENS5_IJSI_SB_EEEEEEEvNS4_8identityENS4_13SM90_TMA_LOADES1D_vS1E_EENS_8epilogue10collective6detail29Sm90TmaWarpSpecializedAdapterINS1I_15DefaultEpilogueISK_SL_SL_NS1H_6thread17LinearCombinationISK_Li1EffLNS1M_9ScaleType4KindE0ELNS_15FloatRoundStyleE2ESK_EENS1_15EpilogueDefaultEEEEEvvEEEEvNT_6ParamsE:
        .type           _ZN7cutlass13device_kernelINS_4gemm6kernel13GemmUniversalIN4cute5tupleIJiiiiEEENS1_10collective13CollectiveMmaINS1_37MainloopSm90TmaGmmaWarpSpecializedFP8ILi22ENS5_IJNS4_1CILi1EEENSA_ILi4EEESB_EEENS1_35KernelTmaWarpSpecializedCooperativeEEENS5_IJNSA_ILi256EEENSA_ILi64EEENSA_ILi32EEEEEENS_12float_e5m2_tENS5_IJlSB_lEEESK_SL_NS4_8TiledMMAINS4_8MMA_AtomIJNS4_4SM904GMMA30MMA_64x64x32_F32E5M2E5M2_SS_TNILNSP_7ScaleInE1ELSR_1EEEEEENS4_6LayoutINS5_IJNSA_ILi2EEESB_SB_EEENS5_IJSB_NSA_ILi0EEESX_EEEEENS5_IJNS4_10UnderscoreES10_S10_EEEEENS4_23SM90_TMA_LOAD_MULTICASTENS4_14ComposedLayoutINS4_7SwizzleILi1ELi4ELi3EEENS4_18smem_ptr_flag_bitsILi8EEENSU_INS5_IJNSA_ILi8EEESI_EEENS5_IJSI_SB_EEEEEEEvNS4_8identityENS4_13SM90_TMA_LOADES1D_vS1E_EENS_8epilogue10collective6detail29Sm90TmaWarpSpecializedAdapterINS1I_15DefaultEpilogueISK_SL_SL_NS1H_6thread17LinearCombinationISK_Li1EffLNS1M_9ScaleType4KindE0ELNS_15FloatRoundStyleE2ESK_EENS1_15EpilogueDefaultEEEEEvvEEEEvNT_6ParamsE,@function
        .size           _ZN7cutlass13device_kernelINS_4gemm6kernel13GemmUniversalIN4cute5tupleIJiiiiEEENS1_10collective13CollectiveMmaINS1_37MainloopSm90TmaGmmaWarpSpecializedFP8ILi22ENS5_IJNS4_1CILi1EEENSA_ILi4EEESB_EEENS1_35KernelTmaWarpSpecializedCooperativeEEENS5_IJNSA_ILi256EEENSA_ILi64EEENSA_ILi32EEEEEENS_12float_e5m2_tENS5_IJlSB_lEEESK_SL_NS4_8TiledMMAINS4_8MMA_AtomIJNS4_4SM904GMMA30MMA_64x64x32_F32E5M2E5M2_SS_TNILNSP_7ScaleInE1ELSR_1EEEEEENS4_6LayoutINS5_IJNSA_ILi2EEESB_SB_EEENS5_IJSB_NSA_ILi0EEESX_EEEEENS5_IJNS4_10UnderscoreES10_S10_EEEEENS4_23SM90_TMA_LOAD_MULTICASTENS4_14ComposedLayoutINS4_7SwizzleILi1ELi4ELi3EEENS4_18smem_ptr_flag_bitsILi8EEENSU_INS5_IJNSA_ILi8EEESI_EEENS5_IJSI_SB_EEEEEEEvNS4_8identityENS4_13SM90_TMA_LOADES1D_vS1E_EENS_8epilogue10collective6detail29Sm90TmaWarpSpecializedAdapterINS1I_15DefaultEpilogueISK_SL_SL_NS1H_6thread17LinearCombinationISK_Li1EffLNS1M_9ScaleType4KindE0ELNS_15FloatRoundStyleE2ESK_EENS1_15EpilogueDefaultEEEEEvvEEEEvNT_6ParamsE,(.L_x_243 - _ZN7cutlass13device_kernelINS_4gemm6kernel13GemmUniversalIN4cute5tupleIJiiiiEEENS1_10collective13CollectiveMmaINS1_37MainloopSm90TmaGmmaWarpSpecializedFP8ILi22ENS5_IJNS4_1CILi1EEENSA_ILi4EEESB_EEENS1_35KernelTmaWarpSpecializedCooperativeEEENS5_IJNSA_ILi256EEENSA_ILi64EEENSA_ILi32EEEEEENS_12float_e5m2_tENS5_IJlSB_lEEESK_SL_NS4_8TiledMMAINS4_8MMA_AtomIJNS4_4SM904GMMA30MMA_64x64x32_F32E5M2E5M2_SS_TNILNSP_7ScaleInE1ELSR_1EEEEEENS4_6LayoutINS5_IJNSA_ILi2EEESB_SB_EEENS5_IJSB_NSA_ILi0EEESX_EEEEENS5_IJNS4_10UnderscoreES10_S10_EEEEENS4_23SM90_TMA_LOAD_MULTICASTENS4_14ComposedLayoutINS4_7SwizzleILi1ELi4ELi3EEENS4_18smem_ptr_flag_bitsILi8EEENSU_INS5_IJNSA_ILi8EEESI_EEENS5_IJSI_SB_EEEEEEEvNS4_8identityENS4_13SM90_TMA_LOADES1D_vS1E_EENS_8epilogue10collective6detail29Sm90TmaWarpSpecializedAdapterINS1I_15DefaultEpilogueISK_SL_SL_NS1H_6thread17LinearCombinationISK_Li1EffLNS1M_9ScaleType4KindE0ELNS_15FloatRoundStyleE2ESK_EENS1_15EpilogueDefaultEEEEEvvEEEEvNT_6ParamsE)
        .other          _ZN7cutlass13device_kernelINS_4gemm6kernel13GemmUniversalIN4cute5tupleIJiiiiEEENS1_10collective13CollectiveMmaINS1_37MainloopSm90TmaGmmaWarpSpecializedFP8ILi22ENS5_IJNS4_1CILi1EEENSA_ILi4EEESB_EEENS1_35KernelTmaWarpSpecializedCooperativeEEENS5_IJNSA_ILi256EEENSA_ILi64EEENSA_ILi32EEEEEENS_12float_e5m2_tENS5_IJlSB_lEEESK_SL_NS4_8TiledMMAINS4_8MMA_AtomIJNS4_4SM904GMMA30MMA_64x64x32_F32E5M2E5M2_SS_TNILNSP_7ScaleInE1ELSR_1EEEEEENS4_6LayoutINS5_IJNSA_ILi2EEESB_SB_EEENS5_IJSB_NSA_ILi0EEESX_EEEEENS5_IJNS4_10UnderscoreES10_S10_EEEEENS4_23SM90_TMA_LOAD_MULTICASTENS4_14ComposedLayoutINS4_7SwizzleILi1ELi4ELi3EEENS4_18smem_ptr_flag_bitsILi8EEENSU_INS5_IJNSA_ILi8EEESI_EEENS5_IJSI_SB_EEEEEEEvNS4_8identityENS4_13SM90_TMA_LOADES1D_vS1E_EENS_8epilogue10collective6detail29Sm90TmaWarpSpecializedAdapterINS1I_15DefaultEpilogueISK_SL_SL_NS1H_6thread17LinearCombinationISK_Li1EffLNS1M_9ScaleType4KindE0ELNS_15FloatRoundStyleE2ESK_EENS1_15EpilogueDefaultEEEEEvvEEEEvNT_6ParamsE,@"STO_CUDA_ENTRY STV_DEFAULT"
_ZN7cutlass13device_kernelINS_4gemm6kernel13GemmUniversalIN4cute5tupleIJiiiiEEENS1_10collective13CollectiveMmaINS1_37MainloopSm90TmaGmmaWarpSpecializedFP8ILi22ENS5_IJNS4_1CILi1EEENSA_ILi4EEESB_EEENS1_35KernelTmaWarpSpecializedCooperativeEEENS5_IJNSA_ILi256EEENSA_ILi64EEENSA_ILi32EEEEEENS_12float_e5m2_tENS5_IJlSB_lEEESK_SL_NS4_8TiledMMAINS4_8MMA_AtomIJNS4_4SM904GMMA30MMA_64x64x32_F32E5M2E5M2_SS_TNILNSP_7ScaleInE1ELSR_1EEEEEENS4_6LayoutINS5_IJNSA_ILi2EEESB_SB_EEENS5_IJSB_NSA_ILi0EEESX_EEEEENS5_IJNS4_10UnderscoreES10_S10_EEEEENS4_23SM90_TMA_LOAD_MULTICASTENS4_14ComposedLayoutINS4_7SwizzleILi1ELi4ELi3EEENS4_18smem_ptr_flag_bitsILi8EEENSU_INS5_IJNSA_ILi8EEESI_EEENS5_IJSI_SB_EEEEEEEvNS4_8identityENS4_13SM90_TMA_LOADES1D_vS1E_EENS_8epilogue10collective6detail29Sm90TmaWarpSpecializedAdapterINS1I_15DefaultEpilogueISK_SL_SL_NS1H_6thread17LinearCombinationISK_Li1EffLNS1M_9ScaleType4KindE0ELNS_15FloatRoundStyleE2ESK_EENS1_15EpilogueDefaultEEEEEvvEEEEvNT_6ParamsE:
[----:B------:R-:W-:Y:S01]  /*0000*/  LDC R1, c[0x0][0x28] ;  /* 0x00000a00ff017b82 */ /* 0x000fe20000000800 */
[----:B------:R-:W0:Y:S01]  /*0010*/  S2R R0, SR_TID.X ;  /* 0x0000000000007919 */ /* 0x000e220000002100 */
[----:B------:R-:W-:Y:S01]  /*0020*/  ELECT P0, URZ, PT ;  /* 0x00000000003f782f */ /* 0x000fe20003800000 */
[----:B------:R-:W-:Y:S01]  /*0030*/  BSSY B0, `(.L_x_0) ;  /* 0x000000f000007945 */ /* 0x000fe20003800000 */
[--C-:B0-----:R-:W-:Y:S02]  /*0040*/  SHF.R.U32.HI R2, RZ, 0x5, R0.reuse ;  /* 0x00000005ff027819 */ /* 0x101fe40000011600 */
[----:B------:R-:W-:-:S03]  /*0050*/  SHF.R.U32.HI R3, RZ, 0x7, R0 ;  /* 0x00000007ff037819 */ /* 0x000fc60000011600 */
[----:B------:R-:W0:Y:S04]  /*0060*/  SHFL.IDX PT, R6, R2, RZ, 0x1f ;  /* 0x00001fff02067589 */ /* 0x000e2800000e0000 */
[----:B------:R1:W2:Y:S01]  /*0070*/  SHFL.IDX PT, R4, R3, RZ, 0x1f ;  /* 0x00001fff03047589 */ /* 0x0002a200000e0000 */
[----:B0-----:R-:W-:-:S13]  /*0080*/  ISETP.NE.OR P0, PT, R6, RZ, !P0 ;  /* 0x000000ff0600720c */ /* 0x001fda0004705670 */
[----:B-12---:R-:W-:Y:S05]  /*0090*/  @P0 BRA `(.L_x_1) ;  /* 0x0000000000200947 */ /* 0x006fea0003800000 */
[----:B------:R-:W-:Y:S02]  /*00a0*/  ULDC.64 UR4, c[0x0][0x198] ;  /* 0x0000660000047ab9 */ /* 0x000fe40000000a00 */
[----:B------:R-:W-:Y:S02]  /*00b0*/  UIADD3 UR6, UP0, UR4, 0xf0, URZ ;  /* 0x000000f004067890 */ /* 0x000fe4000ff1e03f */
[----:B------:R-:W-:Y:S02]  /*00c0*/  UIADD3 UR4, UP1, UR4, 0x1f0, URZ ;  /* 0x000001f004047890 */ /* 0x000fe4000ff3e03f */
[----:B------:R-:W-:Y:S02]  /*00d0*/  UIADD3.X UR7, URZ, UR5, URZ, UP0, !UPT ;  /* 0x000000053f077290 */ /* 0x000fe400087fe43f */
[----:B------:R-:W-:-:S07]  /*00e0*/  UIADD3.X UR5, URZ, UR5, URZ, UP1, !UPT ;  /* 0x000000053f057290 */ /* 0x000fce0008ffe43f */
[----:B------:R0:W-:Y:S02]  /*00f0*/  UTMACCTL.PF [UR6] ;  /* 0x00000000060079b9 */ /* 0x0001e40008040000 */
[----:B------:R0:W-:Y:S02]  /*0100*/  UTMACCTL.PF [UR4] ;  /* 0x00000000040079b9 */ /* 0x0001e40008040000 */
[----:B0-----:R-:W-:Y:S01]  /*0110*/  NOP ;  /* 0x0000000000007918 */ /* 0x001fe20000000000 */
.L_x_1:
[----:B------:R-:W-:Y:S05]  /*0120*/  BSYNC B0 ;  /* 0x0000000000007941 */ /* 0x000fea0003800000 */
.L_x_0:
[----:B------:R-:W0:Y:S02]  /*0130*/  SHFL.IDX PT, R3, R2, RZ, 0x1f ;  /* 0x00001fff02037589 */ /* 0x000e2400000e0000 */
[----:B0-----:R-:W-:-:S13]  /*0140*/  ISETP.NE.AND P0, PT, R3, RZ, PT ;  /* 0x000000ff0300720c */ /* 0x001fda0003f05270 */
[----:B------:R-:W-:Y:S05]  /*0150*/  @P0 BRA `(.L_x_2) ;  /* 0x0000000000f40947 */ /* 0x000fea0003800000 */
[----:B------:R-:W-:Y:S01]  /*0160*/  ELECT P0, URZ, PT ;  /* 0x00000000003f782f */ /* 0x000fe20003800000 */
[----:B------:R-:W-:-:S12]  /*0170*/  BSSY B0, `(.L_x_2) ;  /* 0x000003b000007945 */ /* 0x000fd80003800000 */
[----:B------:R-:W-:Y:S05]  /*0180*/  @!P0 BRA `(.L_x_3) ;  /* 0x0000000000e48947 */ /* 0x000fea0003800000 */
[----:B------:R-:W0:Y:S01]  /*0190*/  S2UR UR8, SR_CgaCtaId ;  /* 0x00000000000879c3 */ /* 0x000e220000008800 */
[----:B------:R-:W-:Y:S01]  /*01a0*/  UMOV UR4, 0x400 ;  /* 0x0000040000047882 */ /* 0x000fe20000000000 */
[----:B------:R-:W-:Y:S01]  /*01b0*/  UMOV UR5, 0x1 ;  /* 0x0000000100057882 */ /* 0x000fe20000000000 */
[----:B------:R-:W-:Y:S02]  /*01c0*/  UMOV UR6, 0x8 ;  /* 0x0000000800067882 */ /* 0x000fe40000000000 */
[----:B------:R-:W-:-:S04]  /*01d0*/  UIADD3 UR6, -UR6, 0x100000, URZ ;  /* 0x0010000006067890 */ /* 0x000fc8000fffe13f */
[----:B------:R-:W-:Y:S02]  /*01e0*/  USHF.L.U32 UR7, UR6, 0xb, URZ ;  /* 0x0000000b06077899 */ /* 0x000fe4000800063f */
[----:B------:R-:W-:Y:S02]  /*01f0*/  USHF.L.U32 UR6, UR6, 0x1, URZ ;  /* 0x0000000106067899 */ /* 0x000fe4000800063f */
[----:B0-----:R-:W-:Y:S02]  /*0200*/  ULEA UR8, UR8, UR4, 0x18 ;  /* 0x0000000408087291 */ /* 0x001fe4000f8ec03f */
[----:B------:R-:W-:-:S04]  /*0210*/  UIADD3 UR4, -UR5, 0x100000, URZ ;  /* 0x0010000005047890 */ /* 0x000fc8000fffe13f */
[----:B------:R-:W-:Y:S02]  /*0220*/  USHF.L.U32 UR5, UR4, 0xb, URZ ;  /* 0x0000000b04057899 */ /* 0x000fe4000800063f */
[----:B------:R-:W-:Y:S01]  /*0230*/  USHF.L.U32 UR4, UR4, 0x1, URZ ;  /* 0x0000000104047899 */ /* 0x000fe2000800063f */
[----:B------:R-:W0:Y:S11]  /*0240*/  FENCE.VIEW.ASYNC.S ;  /* 0x00000000000073c6 */ /* 0x000e360000000000 */
[----:B0-----:R0:W1:Y:S01]  /*0250*/  SYNCS.EXCH.64 URZ, [UR8], UR4 ;  /* 0x00000004083f75b2 */ /* 0x0010620008000100 */
[----:B------:R0:W2:Y:S01]  /*0260*/  SYNCS.EXCH.64 URZ, [UR8+0xb0], UR6 ;  /* 0x0000b006083f75b2 */ /* 0x0000a20008000100 */
[----:B------:R0:W3:Y:S01]  /*0270*/  SYNCS.EXCH.64 URZ, [UR8+0x8], UR4 ;  /* 0x00000804083f75b2 */ /* 0x0000e20008000100 */
[----:B------:R0:W4:Y:S01]  /*0280*/  SYNCS.EXCH.64 URZ, [UR8+0xb8], UR6 ;  /* 0x0000b806083f75b2 */ /* 0x0001220008000100 */
[----:B------:R0:W0:Y:S01]  /*0290*/  SYNCS.EXCH.64 URZ, [UR8+0x10], UR4 ;  /* 0x00001004083f75b2 */ /* 0x0000220008000100 */
        /* <DEDUP_REMOVED lines=39> */
[----:B-1234-:R-:W-:Y:S01]  /*0510*/  NOP ;  /* 0x0000000000007918 */ /* 0x01efe20000000000 */
.L_x_3:
[----:B0-----:R-:W-:Y:S05]  /*0520*/  BSYNC B0 ;  /* 0x0000000000007941 */ /* 0x001fea0003800000 */
.L_x_2:
[----:B------:R-:W0:Y:S01]  /*0530*/  SHFL.IDX PT, R2, R2, RZ, 0x1f ;  /* 0x00001fff02027589 */ /* 0x000e2200000e0000 */
[----:B------:R-:W-:Y:S01]  /*0540*/  SHF.R.S32.HI R5, RZ, 0x1f, R0 ;  /* 0x0000001fff057819 */ /* 0x000fe20000011400 */
[----:B------:R-:W1:Y:S01]  /*0550*/  S2UR UR8, SR_CTAID.X ;  /* 0x00000000000879c3 */ /* 0x000e620000002500 */
[----:B------:R-:W-:Y:S01]  /*0560*/  ELECT P0, URZ, PT ;  /* 0x00000000003f782f */ /* 0x000fe20003800000 */
[----:B------:R-:W2:Y:S01]  /*0570*/  S2R R8, SR_CTAID.Y ;  /* 0x0000000000087919 */ /* 0x000ea20000002600 */
[----:B------:R-:W-:Y:S01]  /*0580*/  LEA.HI R5, R5, R0, RZ, 0x7 ;  /* 0x0000000005057211 */ /* 0x000fe200078f38ff */
[----:B------:R-:W-:Y:S01]  /*0590*/  ULDC UR4, c[0x0][0x154] ;  /* 0x0000550000047ab9 */ /* 0x000fe20000000800 */
[----:B------:R-:W-:Y:S01]  /*05a0*/  NOP ;  /* 0x0000000000007918 */ /* 0x000fe20000000000 */
[----:B------:R-:W-:Y:S01]  /*05b0*/  NOP ;  /* 0x0000000000007918 */ /* 0x000fe20000000000 */
[----:B------:R-:W-:Y:S01]  /*05c0*/  LOP3.LUT R5, R5, 0xffffff80, RZ, 0xc0, !PT ;  /* 0xffffff8005057812 */ /* 0x000fe200078ec0ff */
[----:B------:R-:W3:Y:S04]  /*05d0*/  LDC R14, c[0x0][0x140] ;  /* 0x00005000ff0e7b82 */ /* 0x000ee80000000800 */
[----:B------:R-:W-:-:S04]  /*05e0*/  IMAD.IADD R5, R0, 0x1, -R5 ;  /* 0x0000000100057824 */ /* 0x000fc800078e0a05 */
[----:B------:R-:W4:Y:S01]  /*05f0*/  LDC R19, c[0x0][0x148] ;  /* 0x00005200ff137b82 */ /* 0x000f220000000800 */
[----:B------:R-:W-:Y:S02]  /*0600*/  SHF.R.S32.HI R10, RZ, 0x1f, R5 ;  /* 0x0000001fff0a7819 */ /* 0x000fe40000011405 */
[----:B------:R-:W-:Y:S02]  /*0610*/  LOP3.LUT P2, RZ, R5, 0x7, RZ, 0xc0, !PT ;  /* 0x0000000705ff7812 */ /* 0x000fe4000784c0ff */
[----:B------:R-:W-:Y:S02]  /*0620*/  LEA.HI R10, R10, R5, RZ, 0x3 ;  /* 0x000000050a0a7211 */ /* 0x000fe400078f18ff */
[----:B0-----:R-:W-:Y:S01]  /*0630*/  ISETP.NE.OR P0, PT, R2, RZ, !P0 ;  /* 0x000000ff0200720c */ /* 0x001fe20004705670 */
[----:B------:R-:W0:Y:S01]  /*0640*/  LDC R12, c[0x0][0x144] ;  /* 0x00005100ff0c7b82 */ /* 0x000e220000000800 */
[--C-:B------:R-:W-:Y:S02]  /*0650*/  SHF.R.S32.HI R2, RZ, 0x3, R10.reuse ;  /* 0x00000003ff027819 */ /* 0x100fe4000001140a */
[----:B------:R-:W-:-:S02]  /*0660*/  SHF.R.S32.HI R7, RZ, 0x1f, R10 ;  /* 0x0000001fff077819 */ /* 0x000fc4000001140a */
[----:B------:R-:W-:Y:S02]  /*0670*/  SHF.R.S32.HI R10, RZ, 0x1f, R3 ;  /* 0x0000001fff0a7819 */ /* 0x000fe40000011403 */
[----:B------:R-:W-:Y:S02]  /*0680*/  LEA.HI R7, R7, R2, RZ, 0x2 ;  /* 0x0000000207077211 */ /* 0x000fe400078f10ff */
[----:B------:R-:W-:Y:S02]  /*0690*/  LEA.HI R10, R10, R3, RZ, 0x2 ;  /* 0x000000030a0a7211 */ /* 0x000fe400078f10ff */
[----:B------:R-:W-:Y:S01]  /*06a0*/  LOP3.LUT R7, R7, 0xfffffffc, RZ, 0xc0, !PT ;  /* 0xfffffffc07077812 */ /* 0x000fe200078ec0ff */
[----:B------:R-:W-:Y:S01]  /*06b0*/  VOTEU.ALL UP0, P0 ;  /* 0x00000000003f7886 */ /* 0x000fe20000000000 */
[----:B--2---:R-:W-:Y:S01]  /*06c0*/  I2FP.F32.U32 R11, R8 ;  /* 0x00000008000b7245 */ /* 0x004fe20000201000 */
[----:B------:R-:W-:Y:S01]  /*06d0*/  VOTEU.ALL UP1, P0 ;  /* 0x00000000003f7886 */ /* 0x000fe20000020000 */
[----:B------:R-:W-:Y:S01]  /*06e0*/  LOP3.LUT R10, R10, 0x3ffffffc, RZ, 0xc0, !PT ;  /* 0x3ffffffc0a0a7812 */ /* 0x000fe200078ec0ff */
[----:B------:R-:W-:Y:S01]  /*06f0*/  IMAD.IADD R7, R2, 0x1, -R7 ;  /* 0x0000000102077824 */ /* 0x000fe200078e0a07 */
[----:B------:R-:W2:Y:S01]  /*0700*/  @!UP0 S2UR UR7, SR_CgaCtaId ;  /* 0x00000000000789c3 */ /* 0x000ea20000008800 */
[----:B-1----:R-:W-:Y:S01]  /*0710*/  I2FP.F32.U32 R2, UR8 ;  /* 0x0000000800027c45 */ /* 0x002fe20008201000 */
[----:B------:R-:W-:Y:S01]  /*0720*/  FMUL R13, R11, UR4 ;  /* 0x000000040b0d7c20 */ /* 0x000fe20008400000 */
[----:B------:R-:W-:Y:S01]  /*0730*/  ULDC UR4, c[0x0][0x150] ;  /* 0x0000540000047ab9 */ /* 0x000fe20000000800 */
[----:B------:R-:W-:Y:S01]  /*0740*/  IMAD.IADD R10, R3, 0x1, -R10 ;  /* 0x00000001030a7824 */ /* 0x000fe200078e0a0a */
[----:B------:R-:W-:Y:S01]  /*0750*/  SHF.R.S32.HI R3, RZ, 0x1f, R6 ;  /* 0x0000001fff037819 */ /* 0x000fe20000011406 */
[----:B------:R-:W-:Y:S01]  /*0760*/  FMUL R11, R2, UR4 ;  /* 0x00000004020b7c20 */ /* 0x000fe20008400000 */
[----:B------:R-:W-:Y:S01]  /*0770*/  UMOV UR4, 0x20 ;  /* 0x0000002000047882 */ /* 0x000fe20000000000 */
[----:B------:R-:W1:Y:S01]  /*0780*/  F2I.U32.TRUNC.NTZ R13, R13 ;  /* 0x0000000d000d7305 */ /* 0x000e62000020f000 */
[----:B------:R-:W-:Y:S01]  /*0790*/  LEA.HI R3, R3, R6, RZ, 0x2 ;  /* 0x0000000603037211 */ /* 0x000fe200078f10ff */
[----:B------:R-:W-:Y:S01]  /*07a0*/  IMAD R7, R10, 0x4, R7 ;  /* 0x000000040a077824 */ /* 0x000fe200078e0207 */
[----:B------:R-:W-:Y:S01]  /*07b0*/  @!UP0 UMOV UR6, 0x400 ;  /* 0x0000040000068882 */ /* 0x000fe20000000000 */
[----:B------:R-:W-:-:S04]  /*07c0*/  @!UP0 UIADD3 UR4, -UR4, 0x100000, URZ ;  /* 0x0010000004048890 */ /* 0x000fc8000fffe13f */
[----:B------:R-:W-:Y:S02]  /*07d0*/  @!UP0 USHF.L.U32 UR5, UR4, 0xb, URZ ;  /* 0x0000000b04058899 */ /* 0x000fe4000800063f */
[----:B------:R-:W-:Y:S01]  /*07e0*/  @!UP0 USHF.L.U32 UR4, UR4, 0x1, URZ ;  /* 0x0000000104048899 */ /* 0x000fe2000800063f */
[----:B------:R-:W-:Y:S01]  /*07f0*/  LOP3.LUT R3, R3, 0xfffffffc, RZ, 0xc0, !PT ;  /* 0xfffffffc03037812 */ /* 0x000fe200078ec0ff */
[C---:B------:R-:W-:Y:S01]  /*0800*/  IMAD.SHL.U32 R2, R7.reuse, 0x4, RZ ;  /* 0x0000000407027824 */ /* 0x040fe200078e00ff */
[----:B---3--:R-:W-:Y:S01]  /*0810*/  ISETP.EQ.U32.AND P3, PT, R14, 0x1, PT ;  /* 0x000000010e00780c */ /* 0x008fe20003f62070 */
[----:B------:R-:W3:Y:S01]  /*0820*/  F2I.U32.TRUNC.NTZ R11, R11 ;  /* 0x0000000b000b7305 */ /* 0x000ee2000020f000 */
[----:B------:R-:W-:Y:S02]  /*0830*/  VIADD R10, R4, 0xffffffff ;  /* 0xffffffff040a7836 */ /* 0x000fe40000000000 */
[----:B------:R-:W-:Y:S01]  /*0840*/  IMAD.IADD R6, R6, 0x1, -R3 ;  /* 0x0000000106067824 */ /* 0x000fe200078e0a03 */
[----:B------:R-:W-:-:S02]  /*0850*/  LOP3.LUT R5, R7, 0xc, R2, 0x78, !PT ;  /* 0x0000000c07057812 */ /* 0x000fc400078e7802 */
[----:B------:R-:W-:Y:S01]  /*0860*/  ISETP.GE.U32.AND P5, PT, R10, 0x2, PT ;  /* 0x000000020a00780c */ /* 0x000fe20003fa6070 */
[----:B-1----:R-:W-:Y:S01]  /*0870*/  IMAD.MOV R20, RZ, RZ, -R13 ;  /* 0x000000ffff147224 */ /* 0x002fe200078e0a0d */
[----:B--2---:R-:W-:Y:S01]  /*0880*/  @!UP0 ULEA UR6, UR7, UR6, 0x18 ;  /* 0x0000000607068291 */ /* 0x004fe2000f8ec03f */
[C---:B------:R-:W-:Y:S01]  /*0890*/  ISETP.NE.AND P1, PT, R6.reuse, 0x3, PT ;  /* 0x000000030600780c */ /* 0x040fe20003f25270 */
[----:B------:R-:W-:Y:S01]  /*08a0*/  VOTEU.ALL UP0, P0 ;  /* 0x00000000003f7886 */ /* 0x000fe20000000000 */
[----:B----4-:R-:W-:Y:S01]  /*08b0*/  IMAD R2, R19, R20, R8 ;  /* 0x0000001413027224 */ /* 0x010fe200078e0208 */
[----:B------:R-:W-:Y:S02]  /*08c0*/  ISETP.LT.U32.AND P0, PT, R5, 0x4, !P2 ;  /* 0x000000040500780c */ /* 0x000fe40005701070 */
[----:B------:R-:W-:Y:S01]  /*08d0*/  ISETP.EQ.OR P1, PT, R6, RZ, !P1 ;  /* 0x000000ff0600720c */ /* 0x000fe20004f22670 */
[----:B---3--:R-:W-:Y:S01]  /*08e0*/  IMAD.MOV R11, RZ, RZ, -R11 ;  /* 0x000000ffff0b7224 */ /* 0x008fe200078e0a0b */
[----:B------:R-:W-:-:S02]  /*08f0*/  ISETP.NE.AND P4, PT, R2, R5, PT ;  /* 0x000000050200720c */ /* 0x000fc40003f85270 */
[----:B------:R-:W-:Y:S01]  /*0900*/  ISETP.EQ.AND P1, PT, R4, RZ, P1 ;  /* 0x000000ff0400720c */ /* 0x000fe20000f22270 */
[----:B0-----:R-:W-:Y:S01]  /*0910*/  IMAD R11, R12, R11, UR8 ;  /* 0x000000080c0b7e24 */ /* 0x001fe2000f8e020b */
[----:B------:R-:W-:Y:S01]  /*0920*/  ISETP.NE.AND P2, PT, R4, RZ, PT ;  /* 0x000000ff0400720c */ /* 0x000fe20003f45270 */
[----:B------:R-:W0:Y:S02]  /*0930*/  FENCE.VIEW.ASYNC.S ;  /* 0x00000000000073c6 */ /* 0x000e240000000000 */
[----:B0-----:R0:W1:Y:S01]  /*0940*/  @!UP0 SYNCS.EXCH.64 URZ, [UR6+0x170], UR4 ;  /* 0x00017004063f85b2 */ /* 0x0010620008000100 */
[----:B------:R-:W-:Y:S02]  /*0950*/  SEL R4, RZ, 0x1, !P1 ;  /* 0x00000001ff047807 */ /* 0x000fe40004800000 */
[----:B------:R-:W-:Y:S02]  /*0960*/  ISETP.EQ.OR P4, PT, R11, RZ, !P4 ;  /* 0x000000ff0b00720c */ /* 0x000fe40006782670 */
[----:B------:R-:W-:-:S02]  /*0970*/  SEL R4, R4, 0x2, P5 ;  /* 0x0000000204047807 */ /* 0x000fc40002800000 */
[----:B------:R-:W-:Y:S01]  /*0980*/  PLOP3.LUT P0, PT, P0, P4, PT, 0x80, 0x0 ;  /* 0x000000000000781c */ /* 0x000fe20000709070 */
[----:B------:R0:W2:Y:S01]  /*0990*/  @!UP1 SYNCS.EXCH.64 URZ, [UR6+0x178], UR4 ;  /* 0x00017804063f95b2 */ /* 0x0000a20008000100 */
[----:B------:R-:W-:Y:S01]  /*09a0*/  NOP ;  /* 0x0000000000007918 */ /* 0x000fe20000000000 */
[----:B------:R-:W-:Y:S10]  /*09b0*/  @!P3 BRA `(.L_x_4) ;  /* 0x000000000008b947 */ /* 0x000ff40003800000 */
[----:B-12---:R-:W-:Y:S01]  /*09c0*/  UCGABAR_ARV ;  /* 0x00000000000079c7 */ /* 0x006fe20008000000 */
[----:B------:R-:W-:Y:S05]  /*09d0*/  BRA `(.L_x_5) ;  /* 0x0000000000047947 */ /* 0x000fea0003800000 */
.L_x_4:
[----:B-12---:R-:W-:Y:S01]  /*09e0*/  NOP ;  /* 0x0000000000007918 */ /* 0x006fe20000000000 */
.L_x_5:
[----:B------:R-:W1:Y:S01]  /*09f0*/  LDC R2, c[0x0][0x65c] ;  /* 0x00019700ff027b82 */ /* 0x000e620000000800 */
[----:B------:R-:W-:Y:S01]  /*0a00*/  IMAD.MOV.U32 R3, RZ, RZ, RZ ;  /* 0x000000ffff037224 */ /* 0x000fe200078e00ff */
[----:B-1----:R-:W-:Y:S01]  /*0a10*/  ISETP.NE.AND P4, PT, R2, 0x1, PT ;  /* 0x000000010200780c */ /* 0x002fe20003f85270 */
[----:B------:R-:W-:-:S12]  /*0a20*/  IMAD.U32 R2, RZ, RZ, UR8 ;  /* 0x00000008ff027e24 */ /* 0x000fd8000f8e00ff */
[----:B------:R-:W1:Y:S01]  /*0a30*/  @P4 LDC R15, c[0x0][0x10] ;  /* 0x00000400ff0f4b82 */ /* 0x000e620000000800 */
[----:B------:R-:W-:Y:S02]  /*0a40*/  @P4 IMAD.MOV.U32 R9, RZ, RZ, RZ ;  /* 0x000000ffff094224 */ /* 0x000fe400078e00ff */
[----:B------:R-:W-:-:S05]  /*0a50*/  @P4 IMAD.MOV.U32 R7, RZ, RZ, RZ ;  /* 0x000000ffff074224 */ /* 0x000fca00078e00ff */
[----:B------:R-:W2:Y:S01]  /*0a60*/  @!P4 LDC R13, c[0x0][0xc] ;  /* 0x00000300ff0dcb82 */ /* 0x000ea20000000800 */
[----:B-1----:R-:W-:-:S04]  /*0a70*/  @P4 IMAD.WIDE.U32 R14, R15, UR8, R8 ;  /* 0x000000080f0e4c25 */ /* 0x002fc8000f8e0008 */
[----:B--2---:R-:W-:-:S04]  /*0a80*/  @!P4 IMAD.WIDE.U32 R12, R8, R13, R2 ;  /* 0x0000000d080cc225 */ /* 0x004fc800078e0002 */
[----:B------:R-:W-:Y:S02]  /*0a90*/  @P4 IMAD.MOV.U32 R2, RZ, RZ, R14 ;  /* 0x000000ffff024224 */ /* 0x000fe400078e000e */
[----:B------:R-:W-:Y:S02]  /*0aa0*/  @P4 IMAD.IADD R3, R15, 0x1, R7 ;  /* 0x000000010f034824 */ /* 0x000fe400078e0207 */
[----:B------:R-:W-:Y:S02]  /*0ab0*/  @!P4 IMAD.MOV.U32 R2, RZ, RZ, R12 ;  /* 0x000000ffff02c224 */ /* 0x000fe400078e000c */
[----:B------:R-:W-:Y:S01]  /*0ac0*/  @!P4 IMAD.MOV.U32 R3, RZ, RZ, R13 ;  /* 0x000000ffff03c224 */ /* 0x000fe200078e000d */
[----:B------:R-:W-:Y:S06]  /*0ad0*/  @!P3 BRA `(.L_x_6) ;  /* 0x00000000000cb947 */ /* 0x000fec0003800000 */
[----:B------:R-:W-:Y:S01]  /*0ae0*/  UCGABAR_WAIT ;  /* 0x0000000000007dc7 */ /* 0x000fe20008000000 */
[----:B------:R-:W-:Y:S01]  /*0af0*/  CCTL.IVALL ;  /* 0x00000000ff00798f */ /* 0x000fe20002000000 */
[----:B------:R-:W-:Y:S05]  /*0b00*/  BRA `(.L_x_7) ;  /* 0x0000000000047947 */ /* 0x000fea0003800000 */
.L_x_6:
[----:B------:R-:W-:Y:S06]  /*0b10*/  BAR.SYNC.DEFER_BLOCKING 0x0 ;  /* 0x0000000000007b1d */ /* 0x000fec0000010000 */
.L_x_7:
[----:B------:R-:W-:Y:S05]  /*0b20*/  @!P2 BRA `(.L_x_8) ;  /* 0x000000740090a947 */ /* 0x000fea0003800000 */
[----:B------:R-:W-:-:S13]  /*0b30*/  ISETP.GT.U32.AND P1, PT, R10, 0x1, PT ;  /* 0x000000010a00780c */ /* 0x000fda0003f24070 */
[----:B0-----:R-:W-:Y:S05]  /*0b40*/  @P1 EXIT ;  /* 0x000000000000194d */ /* 0x001fea0003800000 */
[----:B------:R-:W-:Y:S01]  /*0b50*/  ULDC.64 UR4, c[0x0][0x650] ;  /* 0x0001940000047ab9 */ /* 0x000fe20000000a00 */
[----:B------:R-:W-:Y:S01]  /*0b60*/  PRMT R14, RZ, 0x7610, R14 ;  /* 0x00007610ff0e7816 */ /* 0x000fe2000000000e */
[----:B------:R-:W-:Y:S01]  /*0b70*/  IMAD.MOV.U32 R7, RZ, RZ, -0x1 ;  /* 0xffffffffff077424 */ /* 0x000fe200078e00ff */
[----:B------:R-:W-:Y:S01]  /*0b80*/  ISETP.GE.U32.AND P1, PT, R2, UR4, PT ;  /* 0x0000000402007c0c */ /* 0x000fe2000bf26070 */
[----:B------:R-:W-:Y:S02]  /*0b90*/  IMAD.MOV.U32 R10, RZ, RZ, -0x1 ;  /* 0xffffffffff0a7424 */ /* 0x000fe400078e00ff */
[----:B------:R-:W-:Y:S01]  /*0ba0*/  IMAD.MOV.U32 R6, RZ, RZ, -0x1 ;  /* 0xffffffffff067424 */ /* 0x000fe200078e00ff */
[----:B------:R-:W-:-:S13]  /*0bb0*/  ISETP.GE.U32.AND.EX P1, PT, R3, UR5, PT, P1 ;  /* 0x0000000503007c0c */ /* 0x000fda000bf26110 */
[----:B------:R-:W-:Y:S05]  /*0bc0*/  @P1 BRA `(.L_x_9) ;  /* 0x0000000400281947 */ /* 0x000fea0003800000 */
[----:B------:R-:W0:Y:S01]  /*0bd0*/  LDC.64 R22, c[0x0][0x628] ;  /* 0x00018a00ff167b82 */ /* 0x000e220000000a00 */
[----:B------:R-:W-:Y:S02]  /*0be0*/  IMAD.MOV.U32 R6, RZ, RZ, R2 ;  /* 0x000000ffff067224 */ /* 0x000fe400078e0002 */
[----:B------:R-:W-:-:S05]  /*0bf0*/  IMAD.MOV.U32 R7, RZ, RZ, R3 ;  /* 0x000000ffff077224 */ /* 0x000fca00078e0003 */
[----:B------:R-:W1:Y:S08]  /*0c00*/  LDC R10, c[0x0][0x630] ;  /* 0x00018c00ff0a7b82 */ /* 0x000e700000000800 */
[----:B------:R-:W2:Y:S01]  /*0c10*/  LDC.64 R24, c[0x0][0x620] ;  /* 0x00018800ff187b82 */ /* 0x000ea20000000a00 */
[----:B0-----:R-:W-:-:S04]  /*0c20*/  ISETP.NE.U32.AND P1, PT, R22, RZ, PT ;  /* 0x000000ff1600720c */ /* 0x001fc80003f25070 */
[----:B------:R-:W-:-:S13]  /*0c30*/  ISETP.NE.AND.EX P1, PT, R23, RZ, PT, P1 ;  /* 0x000000ff1700720c */ /* 0x000fda0003f25310 */
[----:B-12---:R-:W-:Y:S05]  /*0c40*/  @!P1 BRA `(.L_x_10) ;  /* 0x0000000000289947 */ /* 0x006fea0003800000 */
[----:B------:R-:W0:Y:S02]  /*0c50*/  LDC R15, c[0x0][0x634] ;  /* 0x00018d00ff0f7b82 */ /* 0x000e240000000800 */
[----:B0-----:R-:W-:-:S05]  /*0c60*/  IADD3 R15, P1, R2, R15, RZ ;  /* 0x0000000f020f7210 */ /* 0x001fca0007f3e0ff */
[----:B------:R-:W-:-:S04]  /*0c70*/  IMAD.X R17, RZ, RZ, R3, P1 ;  /* 0x000000ffff117224 */ /* 0x000fc800008e0603 */
[----:B------:R-:W-:-:S04]  /*0c80*/  IMAD.WIDE.U32 R6, R17, R22, RZ ;  /* 0x0000001611067225 */ /* 0x000fc800078e00ff */
[----:B------:R-:W-:-:S04]  /*0c90*/  IMAD.WIDE.U32 R12, P1, R15, R23, R6 ;  /* 0x000000170f0c7225 */ /* 0x000fc80007820006 */
[----:B------:R-:W-:-:S04]  /*0ca0*/  IMAD.WIDE.U32 R6, R15, R22, RZ ;  /* 0x000000160f067225 */ /* 0x000fc800078e00ff */
[----:B------:R-:W-:Y:S01]  /*0cb0*/  IMAD.X R15, RZ, RZ, RZ, P1 ;  /* 0x000000ffff0f7224 */ /* 0x000fe200008e06ff */
[----:B------:R-:W-:Y:S01]  /*0cc0*/  IADD3 RZ, P1, R7, R12, RZ ;  /* 0x0000000c07ff7210 */ /* 0x000fe20007f3e0ff */
[----:B------:R-:W-:-:S04]  /*0cd0*/  IMAD.MOV.U32 R14, RZ, RZ, R13 ;  /* 0x000000ffff0e7224 */ /* 0x000fc800078e000d */
[----:B------:R-:W-:-:S08]  /*0ce0*/  IMAD.WIDE.U32.X R6, R17, R23, R14, P1 ;  /* 0x0000001711067225 */ /* 0x000fd000008e040e */
.L_x_10:
[----:B------:R-:W0:Y:S01]  /*0cf0*/  LDC.64 R22, c[0x0][0x640] ;  /* 0x00019000ff167b82 */ /* 0x000e220000000a00 */
[--C-:B------:R-:W-:Y:S01]  /*0d00*/  SHF.R.U64 R26, R6, R10, R7.reuse ;  /* 0x0000000a061a7219 */ /* 0x100fe20000001207 */
[----:B------:R-:W-:Y:S01]  /*0d10*/  IMAD R20, R19, R20, R8 ;  /* 0x0000001413147224 */ /* 0x000fe200078e0208 */
[----:B------:R-:W-:Y:S01]  /*0d20*/  SHF.R.U32.HI R6, RZ, R10, R7 ;  /* 0x0000000aff067219 */ /* 0x000fe20000011607 */
[----:B------:R-:W-:Y:S01]  /*0d30*/  IMAD.MOV.U32 R19, RZ, RZ, 0x1 ;  /* 0x00000001ff137424 */ /* 0x000fe200078e00ff */
[----:B------:R-:W-:-:S03]  /*0d40*/  IADD3 R9, P1, RZ, -R26, RZ ;  /* 0x8000001aff097210 */ /* 0x000fc60007f3e0ff */
[----:B------:R-:W1:Y:S02]  /*0d50*/  LDC R12, c[0x0][0x618] ;  /* 0x00018600ff0c7b82 */ /* 0x000e640000000800 */
[----:B------:R-:W-:-:S04]  /*0d60*/  IMAD.X R7, RZ, RZ, ~R6, P1 ;  /* 0x000000ffff077224 */ /* 0x000fc800008e0e06 */
[-C--:B------:R-:W-:Y:S02]  /*0d70*/  IMAD R10, R7, R24.reuse, RZ ;  /* 0x00000018070a7224 */ /* 0x080fe400078e02ff */
[----:B------:R-:W2:Y:S01]  /*0d80*/  LDC R16, c[0x0][0x608] ;  /* 0x00018200ff107b82 */ /* 0x000ea20000000800 */
[----:B------:R-:W-:-:S04]  /*0d90*/  IMAD.WIDE.U32 R6, R9, R24, R2 ;  /* 0x0000001809067225 */ /* 0x000fc800078e0002 */
[----:B------:R-:W-:-:S03]  /*0da0*/  IMAD R9, R9, R25, R10 ;  /* 0x0000001909097224 */ /* 0x000fc600078e020a */
[----:B------:R-:W3:Y:S01]  /*0db0*/  LDC R18, c[0x0][0x658] ;  /* 0x00019600ff127b82 */ /* 0x000ee20000000800 */
[----:B------:R-:W-:Y:S01]  /*0dc0*/  IMAD.IADD R7, R7, 0x1, R9 ;  /* 0x0000000107077824 */ /* 0x000fe200078e0209 */
[----:B0-----:R-:W-:Y:S01]  /*0dd0*/  ISETP.NE.U32.AND P1, PT, R22, RZ, PT ;  /* 0x000000ff1600720c */ /* 0x001fe20003f25070 */
[----:B------:R-:W-:-:S03]  /*0de0*/  IMAD.MOV.U32 R9, RZ, RZ, -0x1 ;  /* 0xffffffffff097424 */ /* 0x000fc600078e00ff */
[----:B------:R-:W-:Y:S02]  /*0df0*/  ISETP.NE.AND.EX P1, PT, R23, RZ, PT, P1 ;  /* 0x000000ff1700720c */ /* 0x000fe40003f25310 */
[----:B------:R-:W0:Y:S01]  /*0e00*/  LDC R17, c[0x0][0x600] ;  /* 0x00018000ff117b82 */ /* 0x000e220000000800 */
[-CC-:B-1----:R-:W-:Y:S02]  /*0e10*/  SHF.R.U64 R14, R6, R12.reuse, R7.reuse ;  /* 0x0000000c060e7219 */ /* 0x182fe40000001207 */
[----:B------:R-:W-:-:S05]  /*0e20*/  SHF.R.U32.HI R7, RZ, R12, R7 ;  /* 0x0000000cff077219 */ /* 0x000fca0000011607 */
[----:B------:R-:W1:Y:S01]  /*0e30*/  LDC R21, c[0x0][0x648] ;  /* 0x00019200ff157b82 */ /* 0x000e620000000800 */
[-CC-:B--2---:R-:W-:Y:S02]  /*0e40*/  SHF.R.U64 R27, R14, R16.reuse, R7.reuse ;  /* 0x000000100e1b7219 */ /* 0x184fe40000001207 */
[----:B------:R-:W-:-:S05]  /*0e50*/  SHF.R.U32.HI R7, RZ, R16, R7 ;  /* 0x00000010ff077219 */ /* 0x000fca0000011607 */
[----:B------:R-:W2:Y:S01]  /*0e60*/  LDC R25, c[0x0][0x638] ;  /* 0x00018e00ff197b82 */ /* 0x000ea20000000800 */
[-C--:B---3--:R-:W-:Y:S02]  /*0e70*/  SHF.L.U32 R6, R9, R18.reuse, RZ ;  /* 0x0000001209067219 */ /* 0x088fe400000006ff */
[--C-:B------:R-:W-:Y:S02]  /*0e80*/  SHF.R.U64 R16, R27, R18, R7.reuse ;  /* 0x000000121b107219 */ /* 0x100fe40000001207 */
[----:B------:R-:W-:Y:S02]  /*0e90*/  LOP3.LUT R10, RZ, R6, RZ, 0x33, !PT ;  /* 0x00000006ff0a7212 */ /* 0x000fe400078e33ff */
[----:B------:R-:W-:Y:S01]  /*0ea0*/  SHF.R.U32.HI R7, RZ, R18, R7 ;  /* 0x00000012ff077219 */ /* 0x000fe20000011607 */
[----:B------:R-:W3:Y:S01]  /*0eb0*/  LDC R24, c[0x0][0x610] ;  /* 0x00018400ff187b82 */ /* 0x000ee20000000800 */
[----:B------:R-:W-:Y:S01]  /*0ec0*/  IMAD.MOV.U32 R6, RZ, RZ, R16 ;  /* 0x000000ffff067224 */ /* 0x000fe200078e0010 */
[----:B------:R-:W-:Y:S06]  /*0ed0*/  @!P1 BRA `(.L_x_11) ;  /* 0x0000000000289947 */ /* 0x000fec0003800000 */
[----:B------:R-:W4:Y:S02]  /*0ee0*/  LDC R13, c[0x0][0x64c] ;  /* 0x00019300ff0d7b82 */ /* 0x000f240000000800 */
[----:B----4-:R-:W-:-:S05]  /*0ef0*/  IADD3 R13, P1, R16, R13, RZ ;  /* 0x0000000d100d7210 */ /* 0x010fca0007f3e0ff */
        /* <DEDUP_REMOVED lines=8> */
.L_x_11:
[----:B-1----:R-:W-:Y:S01]  /*0f80*/  SHF.R.U64 R8, R6, R21, R7 ;  /* 0x0000001506087219 */ /* 0x002fe20000001207 */
[----:B0-----:R-:W-:Y:S01]  /*0f90*/  VIADD R9, R17, 0xffffffff ;  /* 0xffffffff11097836 */ /* 0x001fe20000000000 */
[----:B------:R-:W-:Y:S02]  /*0fa0*/  SHF.L.U32 R6, R19, R18, RZ ;  /* 0x0000001213067219 */ /* 0x000fe400000006ff */
[----:B------:R-:W-:Y:S01]  /*0fb0*/  LOP3.LUT R7, R27, R10, RZ, 0xc0, !PT ;  /* 0x0000000a1b077212 */ /* 0x000fe200078ec0ff */
[----:B------:R-:W-:Y:S01]  /*0fc0*/  IMAD.MOV R10, RZ, RZ, -R8 ;  /* 0x000000ffff0a7224 */ /* 0x000fe200078e0a08 */
[----:B------:R-:W-:Y:S02]  /*0fd0*/  SEL R11, R11, R20, !P4 ;  /* 0x000000140b0b7207 */ /* 0x000fe40006000000 */
[----:B------:R-:W-:Y:S01]  /*0fe0*/  LOP3.LUT R9, R14, R9, RZ, 0xc0, !PT ;  /* 0x000000090e097212 */ /* 0x000fe200078ec0ff */
[----:B------:R-:W-:Y:S02]  /*0ff0*/  IMAD R8, R6, R8, R7 ;  /* 0x0000000806087224 */ /* 0x000fe400078e0207 */
[----:B--2---:R-:W-:-:S02]  /*1000*/  IMAD R6, R10, R25, R16 ;  /* 0x000000190a067224 */ /* 0x004fc400078e0210 */
[----:B---3--:R-:W-:Y:S02]  /*1010*/  IMAD R11, R8, R24, R11 ;  /* 0x00000018080b7224 */ /* 0x008fe400078e020b */
[----:B------:R-:W-:Y:S02]  /*1020*/  IMAD R6, R6, R17, R9 ;  /* 0x0000001106067224 */ /* 0x000fe400078e0209 */
[----:B------:R-:W-:-:S03]  /*1030*/  IMAD.MOV.U32 R14, RZ, RZ, 0x1 ;  /* 0x00000001ff0e7424 */ /* 0x000fc600078e00ff */
[----:B------:R-:W-:Y:S02]  /*1040*/  SEL R10, R6, R11, !P4 ;  /* 0x0000000b060a7207 */ /* 0x000fe40006000000 */
[----:B------:R-:W-:Y:S01]  /*1050*/  SEL R7, R11, R6, !P4 ;  /* 0x000000060b077207 */ /* 0x000fe20006000000 */
[----:B------:R-:W-:-:S07]  /*1060*/  IMAD.MOV.U32 R6, RZ, RZ, R26 ;  /* 0x000000ffff067224 */ /* 0x000fce00078e001a */
.L_x_9:
[----:B------:R-:W-:-:S08]  /*1070*/  NOP ;  /* 0x0000000000007918 */ /* 0x000fd00000000000 */
[----:B------:R-:W0:Y:S02]  /*1080*/  USETMAXREG.TRY_ALLOC.CTAPOOL UP0, 0xe8 ;  /* 0x000000e8000079c8 */ /* 0x000e240008000600 */
[----:B0-----:R-:W-:-:S13]  /*1090*/  PLOP3.LUT P1, PT, PT, PT, UP0, 0x80, 0x0 ;  /* 0x000000000000781c */ /* 0x001fda0003f2f008 */
[----:B------:R-:W-:Y:S05]  /*10a0*/  @!P1 BRA `(.L_x_9) ;  /* 0xfffffffc00f09947 */ /* 0x000fea000383ffff */
[----:B------:R-:W-:Y:S01]  /*10b0*/  ULDC.64 UR4, c[0x0][0x598] ;  /* 0x0001660000047ab9 */ /* 0x000fe20000000a00 */
[----:B------:R-:W-:Y:S01]  /*10c0*/  ULDC.64 UR16, c[0x0][0x208] ;  /* 0x0000820000107ab9 */ /* 0x000fe20000000a00 */
[----:B------:R-:W-:-:S04]  /*10d0*/  ISETP.NE.U32.AND P1, PT, RZ, UR4, PT ;  /* 0x00000004ff007c0c */ /* 0x000fc8000bf25070 */
[----:B------:R-:W-:-:S13]  /*10e0*/  ISETP.NE.AND.EX P1, PT, RZ, UR5, PT, P1 ;  /* 0x00000005ff007c0c */ /* 0x000fda000bf25310 */
[----:B------:R-:W-:Y:S05]  /*10f0*/  @!P1 BRA `(.L_x_12) ;  /* 0x00000000001c9947 */ /* 0x000fea0003800000 */
[----:B------:R-:W0:Y:S02]  /*1100*/  LDC.64 R8, c[0x0][0x598] ;  /* 0x00016600ff087b82 */ /* 0x000e240000000a00 */
[----:B0-----:R-:W2:Y:S02]  /*1110*/  LDG.E.64 R8, desc[UR16][R8.64] ;  /* 0x0000001008087981 */ /* 0x001ea4000c1e1b00 */
[----:B--2---:R-:W-:-:S04]  /*1120*/  ISETP.NE.U32.AND P1, PT, R8, RZ, PT ;  /* 0x000000ff0800720c */ /* 0x004fc80003f25070 */
[----:B------:R-:W-:-:S13]  /*1130*/  ISETP.NE.AND.EX P1, PT, R9, RZ, PT, P1 ;  /* 0x000000ff0900720c */ /* 0x000fda0003f25310 */
[----:B------:R-:W-:Y:S05]  /*1140*/  @!P1 BRA `(.L_x_12) ;  /* 0x0000000000089947 */ /* 0x000fea0003800000 */
[----:B------:R0:W5:Y:S01]  /*1150*/  LD.E R8, desc[UR16][R8.64] ;  /* 0x0000001008087980 */ /* 0x000162000c101900 */
[----:B------:R-:W-:Y:S05]  /*1160*/  BRA `(.L_x_13) ;  /* 0x0000000000207947 */ /* 0x000fea0003800000 */
.L_x_12:
[----:B------:R-:W-:Y:S02]  /*1170*/  ULDC.64 UR4, c[0x0][0x588] ;  /* 0x0001620000047ab9 */ /* 0x000fe40000000a00 */
[----:B------:R-:W-:-:S04]  /*1180*/  ISETP.NE.U32.AND P1, PT, RZ, UR4, PT ;  /* 0x00000004ff007c0c */ /* 0x000fc8000bf25070 */
[----:B------:R-:W-:-:S13]  /*1190*/  ISETP.NE.AND.EX P1, PT, RZ, UR5, PT, P1 ;  /* 0x00000005ff007c0c */ /* 0x000fda000bf25310 */
[----:B------:R-:W-:Y:S05]  /*11a0*/  @!P1 BRA `(.L_x_14) ;  /* 0x00000000000c9947 */ /* 0x000fea0003800000 */
[----:B------:R-:W0:Y:S02]  /*11b0*/  LDC.64 R8, c[0x0][0x588] ;  /* 0x00016200ff087b82 */ /* 0x000e240000000a00 */
[----:B0-----:R1:W5:Y:S01]  /*11c0*/  LDG.E R8, desc[UR16][R8.64] ;  /* 0x0000001008087981 */ /* 0x001362000c1e1900 */
[----:B------:R-:W-:Y:S05]  /*11d0*/  BRA `(.L_x_13) ;  /* 0x0000000000047947 */ /* 0x000fea0003800000 */
.L_x_14:
[----:B------:R-:W2:Y:S02]  /*11e0*/  LDC R8, c[0x0][0x580] ;  /* 0x00016000ff087b82 */ /* 0x000ea40000000800 */
.L_x_13:
[----:B------:R-:W-:Y:S02]  /*11f0*/  ULDC.64 UR4, c[0x0][0x5a0] ;  /* 0x0001680000047ab9 */ /* 0x000fe40000000a00 */
[----:B------:R-:W-:-:S04]  /*1200*/  ISETP.NE.U32.AND P1, PT, RZ, UR4, PT ;  /* 0x00000004ff007c0c */ /* 0x000fc8000bf25070 */
[----:B------:R-:W-:-:S13]  /*1210*/  ISETP.NE.AND.EX P1, PT, RZ, UR5, PT, P1 ;  /* 0x00000005ff007c0c */ /* 0x000fda000bf25310 */
[----:B------:R-:W-:Y:S05]  /*1220*/  @!P1 BRA `(.L_x_15) ;  /* 0x00000000001c9947 */ /* 0x000fea0003800000 */
[----:B------:R-:W3:Y:S02]  /*1230*/  LDC.64 R12, c[0x0][0x5a0] ;  /* 0x00016800ff0c7b82 */ /* 0x000ee40000000a00 */
[----:B---3--:R-:W3:Y:S02]  /*1240*/  LDG.E.64 R12, desc[UR16][R12.64] ;  /* 0x000000100c0c7981 */ /* 0x008ee4000c1e1b00 */
[----:B---3--:R-:W-:-:S04]  /*1250*/  ISETP.NE.U32.AND P1, PT, R12, RZ, PT ;  /* 0x000000ff0c00720c */ /* 0x008fc80003f25070 */
[----:B------:R-:W-:-:S13]  /*1260*/  ISETP.NE.AND.EX P1, PT, R13, RZ, PT, P1 ;  /* 0x000000ff0d00720c */ /* 0x000fda0003f25310 */
[----:B------:R-:W-:Y:S05]  /*1270*/  @!P1 BRA `(.L_x_15) ;  /* 0x0000000000089947 */ /* 0x000fea0003800000 */
[----:B01----:R0:W5:Y:S01]  /*1280*/  LD.E R9, desc[UR16][R12.64] ;  /* 0x000000100c097980 */ /* 0x003162000c101900 */
[----:B------:R-:W-:Y:S05]  /*1290*/  BRA `(.L_x_16) ;  /* 0x0000000000207947 */ /* 0x000fea0003800000 */
.L_x_15:
[----:B------:R-:W-:Y:S02]  /*12a0*/  ULDC.64 UR4, c[0x0][0x590] ;  /* 0x0001640000047ab9 */ /* 0x000fe40000000a00 */
[----:B------:R-:W-:-:S04]  /*12b0*/  ISETP.NE.U32.AND P1, PT, RZ, UR4, PT ;  /* 0x00000004ff007c0c */ /* 0x000fc8000bf25070 */
[----:B------:R-:W-:-:S13]  /*12c0*/  ISETP.NE.AND.EX P1, PT, RZ, UR5, PT, P1 ;  /* 0x00000005ff007c0c */ /* 0x000fda000bf25310 */
[----:B------:R-:W-:Y:S05]  /*12d0*/  @!P1 BRA `(.L_x_17) ;  /* 0x00000000000c9947 */ /* 0x000fea0003800000 */
[----:B------:R-:W0:Y:S02]  /*12e0*/  LDC.64 R12, c[0x0][0x590] ;  /* 0x00016400ff0c7b82 */ /* 0x000e240000000a00 */
[----:B01----:R1:W5:Y:S01]  /*12f0*/  LDG.E R9, desc[UR16][R12.64] ;  /* 0x000000100c097981 */ /* 0x003362000c1e1900 */
[----:B------:R-:W-:Y:S05]  /*1300*/  BRA `(.L_x_16) ;  /* 0x0000000000047947 */ /* 0x000fea0003800000 */
.L_x_17:
[----:B01----:R-:W3:Y:S02]  /*1310*/  LDC R9, c[0x0][0x584] ;  /* 0x00016100ff097b82 */ /* 0x003ee40000000800 */
.L_x_16:
[----:B------:R-:W-:-:S13]  /*1320*/  LOP3.LUT P1, RZ, R14, 0xff, RZ, 0xc0, !PT ;  /* 0x000000ff0eff7812 */ /* 0x000fda000782c0ff */
[----:B------:R-:W-:Y:S05]  /*1330*/  @!P1 EXIT ;  /* 0x000000000000994d */ /* 0x000fea0003800000 */
[----:B------:R-:W-:Y:S01]  /*1340*/  ULDC UR4, c[0x0][0x28c] ;  /* 0x0000a30000047ab9 */ /* 0x000fe20000000800 */
[----:B------:R-:W-:Y:S01]  /*1350*/  LOP3.LUT R146, R4, 0x1, RZ, 0xfc, !PT ;  /* 0x0000000104927812 */ /* 0x000fe200078efcff */
[----:B------:R-:W-:-:S04]  /*1360*/  UIADD3 UR4, UR4, 0x1f, URZ ;  /* 0x0000001f04047890 */ /* 0x000fc8000fffe03f */
[----:B------:R-:W-:-:S04]  /*1370*/  USHF.R.S32.HI UR5, URZ, 0x1f, UR4 ;  /* 0x0000001f3f057899 */ /* 0x000fc80008011404 */
[----:B------:R-:W-:-:S03]  /*1380*/  ULEA.HI UR5, UR5, UR4, URZ, 0x5 ;  /* 0x0000000405057291 */ /* 0x000fc6000f8f283f */
[----:B------:R-:W-:Y:S01]  /*1390*/  UMOV UR4, URZ ;  /* 0x0000003f00047c82 */ /* 0x000fe20008000000 */
[----:B------:R-:W-:-:S03]  /*13a0*/  USHF.R.S32.HI UR9, URZ, 0x5, UR5 ;  /* 0x000000053f097899 */ /* 0x000fc60008011405 */
[----:B------:R-:W-:-:S09]  /*13b0*/  UMOV UR5, URZ ;  /* 0x0000003f00057c82 */ /* 0x000fd20008000000 */
.L_x_172:
[----:B------:R-:W-:Y:S01]  /*13c0*/  LOP3.LUT R11, R0, 0x80, RZ, 0xc0, !PT ;  /* 0x00000080000b7812 */ /* 0x000fe200078ec0ff */
[----:B------:R-:W4:Y:S01]  /*13d0*/  S2UR UR13, SR_CgaCtaId ;  /* 0x00000000000d79c3 */ /* 0x000f220000008800 */
[----:B------:R-:W-:Y:S01]  /*13e0*/  UMOV UR12, 0x400 ;  /* 0x00000400000c7882 */ /* 0x000fe20000000000 */
[----:B------:R-:W-:Y:S01]  /*13f0*/  UMOV UR6, URZ ;  /* 0x0000003f00067c82 */ /* 0x000fe20008000000 */
[----:B------:R-:W-:Y:S01]  /*1400*/  SHF.R.U32.HI R11, RZ, 0x7, R11 ;  /* 0x00000007ff0b7819 */ /* 0x000fe2000001160b */
[----:B------:R-:W-:Y:S01]  /*1410*/  UMOV UR7, URZ ;  /* 0x0000003f00077c82 */ /* 0x000fe20008000000 */
[----:B------:R-:W-:Y:S01]  /*1420*/  UMOV UR18, UR5 ;  /* 0x0000000500127c82 */ /* 0x000fe20008000000 */
[----:B------:R-:W-:Y:S02]  /*1430*/  CS2R R20, SRZ ;  /* 0x0000000000147805 */ /* 0x000fe4000001ff00 */
[----:B------:R-:W-:Y:S01]  /*1440*/  CS2R R18, SRZ ;  /* 0x0000000000127805 */ /* 0x000fe2000001ff00 */
[----:B01---5:R-:W0:Y:S01]  /*1450*/  LDC R12, c[0x0][0x28c] ;  /* 0x0000a300ff0c7b82 */ /* 0x023e220000000800 */
[----:B------:R-:W1:Y:S01]  /*1460*/  SHFL.IDX PT, R11, R11, RZ, 0x1f ;  /* 0x00001fff0b0b7589 */ /* 0x000e6200000e0000 */
[----:B------:R-:W-:-:S02]  /*1470*/  CS2R R22, SRZ ;  /* 0x0000000000167805 */ /* 0x000fc4000001ff00 */
[----:B------:R-:W-:Y:S02]  /*1480*/  CS2R R88, SRZ ;  /* 0x0000000000587805 */ /* 0x000fe4000001ff00 */
[----:B------:R-:W-:Y:S02]  /*1490*/  CS2R R90, SRZ ;  /* 0x00000000005a7805 */ /* 0x000fe4000001ff00 */
[----:B------:R-:W-:Y:S02]  /*14a0*/  CS2R R92, SRZ ;  /* 0x00000000005c7805 */ /* 0x000fe4000001ff00 */
[----:B------:R-:W-:Y:S02]  /*14b0*/  CS2R R94, SRZ ;  /* 0x00000000005e7805 */ /* 0x000fe4000001ff00 */
[----:B------:R-:W-:Y:S02]  /*14c0*/  CS2R R96, SRZ ;  /* 0x0000000000607805 */ /* 0x000fe4000001ff00 */
        /* <DEDUP_REMOVED lines=16> */
[----:B0-----:R-:W-:Y:S02]  /*15d0*/  ISETP.GE.AND P1, PT, R12, 0x1, PT ;  /* 0x000000010c00780c */ /* 0x001fe40003f26270 */
[----:B------:R-:W-:Y:S02]  /*15e0*/  CS2R R130, SRZ ;  /* 0x0000000000827805 */ /* 0x000fe4000001ff00 */
[----:B-1----:R-:W-:-:S02]  /*15f0*/  R2UR UR8, R11 ;  /* 0x000000000b0872ca */ /* 0x002fc400000e0000 */
[----:B------:R-:W-:Y:S02]  /*1600*/  CS2R R132, SRZ ;  /* 0x0000000000847805 */ /* 0x000fe4000001ff00 */
[----:B------:R-:W-:Y:S02]  /*1610*/  CS2R R134, SRZ ;  /* 0x0000000000867805 */ /* 0x000fe4000001ff00 */
[----:B------:R-:W-:Y:S02]  /*1620*/  CS2R R136, SRZ ;  /* 0x0000000000887805 */ /* 0x000fe4000001ff00 */
[----:B------:R-:W-:Y:S02]  /*1630*/  CS2R R138, SRZ ;  /* 0x00000000008a7805 */ /* 0x000fe4000001ff00 */
[----:B------:R-:W-:Y:S02]  /*1640*/  CS2R R140, SRZ ;  /* 0x00000000008c7805 */ /* 0x000fe4000001ff00 */
[----:B------:R-:W-:-:S02]  /*1650*/  CS2R R142, SRZ ;  /* 0x00000000008e7805 */ /* 0x000fc4000001ff00 */
[----:B------:R-:W-:Y:S01]  /*1660*/  CS2R R144, SRZ ;  /* 0x0000000000907805 */ /* 0x000fe2000001ff00 */
[----:B------:R-:W-:Y:S01]  /*1670*/  IMAD.U32 R15, RZ, RZ, UR4 ;  /* 0x00000004ff0f7e24 */ /* 0x000fe2000f8e00ff */
[----:B------:R-:W-:Y:S02]  /*1680*/  CS2R R56, SRZ ;  /* 0x0000000000387805 */ /* 0x000fe4000001ff00 */
[----:B------:R-:W-:Y:S02]  /*1690*/  CS2R R58, SRZ ;  /* 0x00000000003a7805 */ /* 0x000fe4000001ff00 */
[----:B------:R-:W-:Y:S02]  /*16a0*/  CS2R R60, SRZ ;  /* 0x00000000003c7805 */ /* 0x000fe4000001ff00 */
[----:B------:R-:W-:Y:S01]  /*16b0*/  CS2R R62, SRZ ;  /* 0x00000000003e7805 */ /* 0x000fe2000001ff00 */
[----:B------:R-:W-:Y:S01]  /*16c0*/  ULEA.HI UR10, UR8, UR8, URZ, 0x1 ;  /* 0x00000008080a7291 */ /* 0x000fe2000f8f083f */
[----:B------:R-:W-:-:S02]  /*16d0*/  CS2R R64, SRZ ;  /* 0x0000000000407805 */ /* 0x000fc4000001ff00 */
[----:B------:R-:W-:Y:S02]  /*16e0*/  CS2R R66, SRZ ;  /* 0x0000000000427805 */ /* 0x000fe4000001ff00 */
[----:B------:R-:W-:Y:S01]  /*16f0*/  CS2R R68, SRZ ;  /* 0x0000000000447805 */ /* 0x000fe2000001ff00 */
[----:B------:R-:W-:Y:S01]  /*1700*/  ULOP3.LUT UR11, UR10, 0x1ffffe, URZ, 0xc0, !UPT ;  /* 0x001ffffe0a0b7892 */ /* 0x000fe2000f8ec03f */
[----:B------:R-:W-:Y:S01]  /*1710*/  CS2R R70, SRZ ;  /* 0x0000000000467805 */ /* 0x000fe2000001ff00 */
[----:B----4-:R-:W-:Y:S01]  /*1720*/  ULEA UR10, UR13, UR12, 0x18 ;  /* 0x0000000c0d0a7291 */ /* 0x010fe2000f8ec03f */
[----:B------:R-:W-:Y:S01]  /*1730*/  CS2R R72, SRZ ;  /* 0x0000000000487805 */ /* 0x000fe2000001ff00 */
[----:B------:R-:W-:Y:S01]  /*1740*/  UIADD3 UR11, UR8, -UR11, URZ ;  /* 0x8000000b080b7290 */ /* 0x000fe2000fffe03f */
[----:B------:R-:W-:Y:S02]  /*1750*/  CS2R R74, SRZ ;  /* 0x00000000004a7805 */ /* 0x000fe4000001ff00 */
[----:B------:R-:W-:Y:S01]  /*1760*/  CS2R R76, SRZ ;  /* 0x00000000004c7805 */ /* 0x000fe2000001ff00 */
[----:B------:R-:W-:Y:S01]  /*1770*/  UMOV UR8, URZ ;  /* 0x0000003f00087c82 */ /* 0x000fe20008000000 */
[----:B------:R-:W-:Y:S01]  /*1780*/  ULEA UR11, UR11, UR10, 0xb ;  /* 0x0000000a0b0b7291 */ /* 0x000fe2000f8e583f */
[----:B------:R-:W-:-:S02]  /*1790*/  CS2R R78, SRZ ;  /* 0x00000000004e7805 */ /* 0x000fc4000001ff00 */
[----:B------:R-:W-:Y:S02]  /*17a0*/  CS2R R80, SRZ ;  /* 0x0000000000507805 */ /* 0x000fe4000001ff00 */
[----:B------:R-:W-:Y:S01]  /*17b0*/  CS2R R82, SRZ ;  /* 0x0000000000527805 */ /* 0x000fe2000001ff00 */
[----:B------:R-:W-:Y:S01]  /*17c0*/  UIADD3 UR11, UR11, 0x280, URZ ;  /* 0x000002800b0b7890 */ /* 0x000fe2000fffe03f */
[----:B------:R-:W-:Y:S02]  /*17d0*/  CS2R R84, SRZ ;  /* 0x0000000000547805 */ /* 0x000fe4000001ff00 */
[----:B------:R-:W-:Y:S02]  /*17e0*/  CS2R R86, SRZ ;  /* 0x0000000000567805 */ /* 0x000fe4000001ff00 */
[----:B------:R-:W-:Y:S01]  /*17f0*/  CS2R R24, SRZ ;  /* 0x0000000000187805 */ /* 0x000fe2000001ff00 */
[----:B------:R-:W-:Y:S01]  /*1800*/  USHF.R.U32.HI UR11, URZ, 0x4, UR11 ;  /* 0x000000043f0b7899 */ /* 0x000fe2000801160b */
[----:B------:R-:W-:-:S02]  /*1810*/  CS2R R26, SRZ ;  /* 0x00000000001a7805 */ /* 0x000fc4000001ff00 */
[----:B------:R-:W-:Y:S02]  /*1820*/  CS2R R28, SRZ ;  /* 0x00000000001c7805 */ /* 0x000fe4000001ff00 */
[----:B------:R-:W-:Y:S01]  /*1830*/  CS2R R30, SRZ ;  /* 0x00000000001e7805 */ /* 0x000fe2000001ff00 */
[----:B------:R-:W-:Y:S01]  /*1840*/  ULOP3.LUT UR11, UR11, 0x3fff, URZ, 0xc0, !UPT ;  /* 0x00003fff0b0b7892 */ /* 0x000fe2000f8ec03f */
        /* <DEDUP_REMOVED lines=11> */
[----:B------:R-:W-:Y:S01]  /*1900*/  CS2R R54, SRZ ;  /* 0x0000000000367805 */ /* 0x000fe2000001ff00 */
[----:B--2---:R-:W-:Y:S06]  /*1910*/  @!P1 BRA `(.L_x_18) ;  /* 0x00000008002c9947 */ /* 0x004fec0003800000 */
[----:B------:R-:W-:-:S13]  /*1920*/  ISETP.NE.AND P2, PT, R146, 0x3, PT ;  /* 0x000000039200780c */ /* 0x000fda0003f45270 */
[----:B------:R-:W-:Y:S05]  /*1930*/  @!P2 BRA `(.L_x_19) ;  /* 0x000000000004a947 */ /* 0x000fea0003800000 */
[----:B------:R-:W-:Y:S01]  /*1940*/  BPT.TRAP 0x1 ;  /* 0x000000040000795c */ /* 0x000fe20000300000 */
.L_x_19:
[----:B------:R-:W-:Y:S01]  /*1950*/  ULEA UR7, UR5, UR10, 0x3 ;  /* 0x0000000a05077291 */ /* 0x000fe2000f8e183f */
[----:B------:R-:W-:-:S05]  /*1960*/  IMAD.U32 R11, RZ, RZ, UR4 ;  /* 0x00000004ff0b7e24 */ /* 0x000fca000f8e00ff */
[----:B------:R-:W-:-:S04]  /*1970*/  SHF.L.U32 R11, R11, 0x1f, RZ ;  /* 0x0000001f0b0b7819 */ /* 0x000fc800000006ff */
[----:B------:R0:W1:Y:S01]  /*1980*/  SYNCS.PHASECHK.TRANS64.TRYWAIT P1, [UR7], R11 ;  /* 0x0000000bff0075a7 */ /* 0x0000620008020147 */
[----:B------:R-:W-:Y:S05]  /*1990*/  @!P2 BRA `(.L_x_20) ;  /* 0x000000000004a947 */ /* 0x000fea0003800000 */
[----:B------:R-:W-:Y:S01]  /*19a0*/  BPT.TRAP 0x1 ;  /* 0x000000040000795c */ /* 0x000fe20000300000 */
.L_x_20:
[----:B------:R-:W-:Y:S01]  /*19b0*/  UMOV UR6, 0x1 ;  /* 0x0000000100067882 */ /* 0x000fe20000000000 */
[----:B------:R-:W-:Y:S01]  /*19c0*/  IMAD.MOV.U32 R20, RZ, RZ, RZ ;  /* 0x000000ffff147224 */ /* 0x000fe200078e00ff */
[----:B-1----:R-:W-:Y:S06]  /*19d0*/  @P1 BRA `(.L_x_21) ;  /* 0x0000000000081947 */ /* 0x002fec0003800000 */
[----:B------:R-:W1:Y:S02]  /*19e0*/  SYNCS.PHASECHK.TRANS64.TRYWAIT P1, [UR7], R11 ;  /* 0x0000000bff0075a7 */ /* 0x000e640008020147 */
[----:B-1----:R-:W-:Y:S05]  /*19f0*/  @!P1 BRA `(.L_x_22) ;  /* 0x0000008400c09947 */ /* 0x002fea0003800000 */
.L_x_21:
[----:B------:R-:W-:Y:S01]  /*1a00*/  UIADD3 UR7, UR10, 0x2c280, URZ ;  /* 0x0002c2800a077890 */ /* 0x000fe2000fffe03f */
[----:B------:R-:W-:Y:S01]  /*1a10*/  WARPGROUP.ARRIVE ;  /* 0x00000000000079c5 */ /* 0x000fe20000000000 */
[----:B------:R-:W-:Y:S01]  /*1a20*/  ULOP3.LUT UR12, UR11, 0x10000, URZ, 0xfc, !UPT ;  /* 0x000100000b0c7892 */ /* 0x000fe2000f8efc3f */
[----:B------:R-:W-:Y:S01]  /*1a30*/  IMAD.MOV.U32 R21, RZ, RZ, RZ ;  /* 0x000000ffff157224 */ /* 0x000fe200078e00ff */
[----:B------:R-:W-:Y:S01]  /*1a40*/  USHF.R.U32.HI UR7, URZ, 0x4, UR7 ;  /* 0x000000043f077899 */ /* 0x000fe20008011607 */
[----:B------:R-:W-:Y:S01]  /*1a50*/  CS2R R18, SRZ ;  /* 0x0000000000127805 */ /* 0x000fe2000001ff00 */
[----:B------:R-:W-:Y:S01]  /*1a60*/  ULEA UR12, UR5, UR12, 0x9 ;  /* 0x0000000c050c7291 */ /* 0x000fe2000f8e483f */
[----:B------:R-:W-:Y:S01]  /*1a70*/  CS2R R22, SRZ ;  /* 0x0000000000167805 */ /* 0x000fe2000001ff00 */
[----:B------:R-:W-:Y:S01]  /*1a80*/  ULOP3.LUT UR7, UR7, 0x3fff, URZ, 0xc0, !UPT ;  /* 0x00003fff07077892 */ /* 0x000fe2000f8ec03f */
[----:B------:R-:W-:Y:S01]  /*1a90*/  CS2R R88, SRZ ;  /* 0x0000000000587805 */ /* 0x000fe2000001ff00 */
[----:B------:R-:W-:Y:S01]  /*1aa0*/  UMOV UR13, 0xc0000010 ;  /* 0xc0000010000d7882 */ /* 0x000fe20000000000 */
[----:B------:R-:W-:Y:S01]  /*1ab0*/  UMOV UR15, 0xc0000010 ;  /* 0xc0000010000f7882 */ /* 0x000fe20000000000 */
[----:B------:R-:W-:Y:S01]  /*1ac0*/  ULOP3.LUT UR7, UR7, 0x10000, URZ, 0xfc, !UPT ;  /* 0x0001000007077892 */ /* 0x000fe2000f8efc3f */
[----:B------:R-:W-:-:S02]  /*1ad0*/  CS2R R90, SRZ ;  /* 0x00000000005a7805 */ /* 0x000fc4000001ff00 */
[----:B------:R-:W-:Y:S02]  /*1ae0*/  CS2R R92, SRZ ;  /* 0x00000000005c7805 */ /* 0x000fe4000001ff00 */
[----:B------:R-:W-:Y:S01]  /*1af0*/  CS2R R94, SRZ ;  /* 0x00000000005e7805 */ /* 0x000fe2000001ff00 */
[----:B------:R-:W-:Y:S01]  /*1b00*/  ULEA UR14, UR5, UR7, 0x7 ;  /* 0x00000007050e7291 */ /* 0x000fe2000f8e383f */
[----:B------:R-:W-:Y:S01]  /*1b10*/  CS2R R96, SRZ ;  /* 0x0000000000607805 */ /* 0x000fe2000001ff00 */
[----:B------:R-:W-:Y:S01]  /*1b20*/  UIADD3 UR7, UR12, 0x100, URZ ;  /* 0x000001000c077890 */ /* 0x000fe2000fffe03f */
[----:B------:R-:W-:Y:S02]  /*1b30*/  CS2R R98, SRZ ;  /* 0x0000000000627805 */ /* 0x000fe4000001ff00 */
[----:B------:R-:W-:Y:S02]  /*1b40*/  CS2R R100, SRZ ;  /* 0x0000000000647805 */ /* 0x000fe4000001ff00 */
[----:B------:R-:W-:-:S02]  /*1b50*/  CS2R R102, SRZ ;  /* 0x0000000000667805 */ /* 0x000fc4000001ff00 */
[----:B------:R-:W-:Y:S02]  /*1b60*/  CS2R R104, SRZ ;  /* 0x0000000000687805 */ /* 0x000fe4000001ff00 */
[----:B------:R-:W-:Y:S02]  /*1b70*/  CS2R R106, SRZ ;  /* 0x00000000006a7805 */ /* 0x000fe4000001ff00 */
[----:B------:R-:W-:Y:S01]  /*1b80*/  CS2R R108, SRZ ;  /* 0x00000000006c7805 */ /* 0x000fe2000001ff00 */
[----:B------:R-:W-:Y:S01]  /*1b90*/  QGMMA.64x64x32.F32.E5M2.E5M2 R56, gdesc[UR12], RZ, !UPT ;  /* 0x00e000000c3879f3 */ /* 0x000fe2000c7038ff */
[----:B------:R-:W-:Y:S01]  /*1ba0*/  UMOV UR12, UR7 ;  /* 0x00000007000c7c82 */ /* 0x000fe20008000000 */
[----:B------:R-:W-:Y:S01]  /*1bb0*/  ULDC UR7, c[0x0][0x50c] ;  /* 0x0001430000077ab9 */ /* 0x000fe20000000800 */
[----:B------:R-:W-:Y:S01]  /*1bc0*/  UMOV UR13, 0xc0000010 ;  /* 0xc0000010000d7882 */ /* 0x000fe20000000000 */
[----:B------:R-:W-:Y:S01]  /*1bd0*/  UISETP.NE.AND UP0, UPT, UR7, 0x1, UPT ;  /* 0x000000010700788c */ /* 0x000fe2000bf05270 */
[----:B------:R-:W-:Y:S01]  /*1be0*/  QGMMA.64x64x32.F32.E5M2.E5M2 R24, gdesc[UR12], RZ, !UPT, gsb0 ;  /* 0x00e000000c1879f3 */ /* 0x000fe2000c0038ff */
[----:B------:R-:W-:-:S02]  /*1bf0*/  CS2R R110, SRZ ;  /* 0x00000000006e7805 */ /* 0x000fc4000001ff00 */
[----:B------:R-:W-:Y:S01]  /*1c00*/  CS2R R112, SRZ ;  /* 0x0000000000707805 */ /* 0x000fe2000001ff00 */
[----:B------:R-:W-:Y:S01]  /*1c10*/  USEL UR7, URZ, 0x1, UP0 ;  /* 0x000000013f077887 */ /* 0x000fe20008000000 */
[----:B------:R-:W-:Y:S02]  /*1c20*/  CS2R R114, SRZ ;  /* 0x0000000000727805 */ /* 0x000fe4000001ff00 */
[----:B------:R-:W-:Y:S02]  /*1c30*/  CS2R R116, SRZ ;  /* 0x0000000000747805 */ /* 0x000fe4000001ff00 */
[----:B------:R-:W-:Y:S02]  /*1c40*/  CS2R R118, SRZ ;  /* 0x0000000000767805 */ /* 0x000fe4000001ff00 */
[----:B------:R-:W-:Y:S02]  /*1c50*/  CS2R R120, SRZ ;  /* 0x0000000000787805 */ /* 0x000fe4000001ff00 */
[----:B------:R-:W-:-:S02]  /*1c60*/  CS2R R122, SRZ ;  /* 0x00000000007a7805 */ /* 0x000fc4000001ff00 */
[----:B------:R-:W-:Y:S02]  /*1c70*/  ISETP.NE.AND P1, PT, RZ, UR7, PT ;  /* 0x00000007ff007c0c */ /* 0x000fe4000bf25270 */
        /* <DEDUP_REMOVED lines=10> */
[----:B------:R-:W-:Y:S01]  /*1d20*/  CS2R R144, SRZ ;  /* 0x0000000000907805 */ /* 0x000fe2000001ff00 */
[----:B------:R-:W-:Y:S06]  /*1d30*/  @!P1 BRA `(.L_x_23) ;  /* 0x0000000400089947 */ /* 0x000fec0003800000 */
[----:B------:R-:W-:Y:S02]  /*1d40*/  WARPGROUP.DEPBAR.LE gsb0, 0x0 ;  /* 0x00008000000079c5 */ /* 0x000fe40000010000 */
[----:B------:R-:W-:-:S01]  /*1d50*/  FADD R145, RZ, R56 ;  /* 0x00000038ff917221 */ /* 0x000fc20000000000 */
[----:B------:R-:W-:Y:S01]  /*1d60*/  FADD R144, RZ, R57 ;  /* 0x00000039ff907221 */ /* 0x000fe20000000000 */
        /* <DEDUP_REMOVED lines=62> */
[----:B------:R-:W-:-:S06]  /*2150*/  UMOV UR6, URZ ;  /* 0x0000003f00067c82 */ /* 0x000fcc0008000000 */
.L_x_23:
[----:B------:R-:W-:-:S04]  /*2160*/  UIADD3 UR18, UR5, 0x1, URZ ;  /* 0x0000000105127890 */ /* 0x000fc8000fffe03f */
[----:B------:R-:W-:-:S04]  /*2170*/  UISETP.NE.AND UP0, UPT, UR18, 0x16, UPT ;  /* 0x000000161200788c */ /* 0x000fc8000bf05270 */
[----:B------:R-:W-:Y:S02]  /*2180*/  USEL UR8, URZ, 0x1, UP0 ;  /* 0x000000013f087887 */ /* 0x000fe40008000000 */
[----:B------:R-:W-:Y:S02]  /*2190*/  USEL UR18, UR18, URZ, UP0 ;  /* 0x0000003f12127287 */ /* 0x000fe40008000000 */
[----:B------:R-:W-:-:S06]  /*21a0*/  ULOP3.LUT UR8, UR4, UR8, URZ, 0x3c, !UPT ;  /* 0x0000000804087292 */ /* 0x000fcc000f8e3c3f */
[----:B------:R-:W-:Y:S01]  /*21b0*/  IMAD.U32 R15, RZ, RZ, UR8 ;  /* 0x00000008ff0f7e24 */ /* 0x000fe2000f8e00ff */
[----:B------:R-:W-:-:S06]  /*21c0*/  UMOV UR8, 0x1 ;  /* 0x0000000100087882 */ /* 0x000fcc0000000000 */
.L_x_18:
[----:B------:R-:W-:-:S04]  /*21d0*/  UISETP.LT.AND UP0, UPT, UR9, 0x1, UPT ;  /* 0x000000010900788c */ /* 0x000fc8000bf01270 */
[----:B------:R-:W-:-:S04]  /*21e0*/  USEL UR12, UR9, 0x1, UP0 ;  /* 0x00000001090c7887 */ /* 0x000fc80008000000 */
[----:B------:R-:W-:-:S04]  /*21f0*/  UIADD3 UR12, UR9, -UR12, URZ ;  /* 0x8000000c090c7290 */ /* 0x000fc8000fffe03f */
[----:B------:R-:W-:-:S06]  /*2200*/  UISETP.GE.AND UP0, UPT, UR12, 0x1, UPT ;  /* 0x000000010c00788c */ /* 0x000fcc000bf06270 */
[----:B------:R-:W-:-:S13]  /*2210*/  PLOP3.LUT P1, PT, PT, PT, UP0, 0x80, 0x0 ;  /* 0x000000000000781c */ /* 0x000fda0003f2f008 */
[----:B------:R-:W-:Y:S05]  /*2220*/  @!P1 BRA `(.L_x_24) ;  /* 0x0000000800009947 */ /* 0x000fea0003800000 */
[----:B01----:R-:W-:Y:S01]  /*2230*/  IMAD.U32 R11, RZ, RZ, UR12 ;  /* 0x0000000cff0b7e24 */ /* 0x003fe2000f8e00ff */
[----:B------:R-:W-:Y:S01]  /*2240*/  ULDC UR19, c[0x0][0x50c] ;  /* 0x0001430000137ab9 */ /* 0x000fe20000000800 */
[----:B------:R-:W-:-:S07]  /*2250*/  IMAD.U32 R12, RZ, RZ, UR5 ;  /* 0x00000005ff0c7e24 */ /* 0x000fce000f8e00ff */
.L_x_32:
[----:B------:R-:W-:-:S13]  /*2260*/  ISETP.NE.AND P2, PT, R146, 0x3, PT ;  /* 0x000000039200780c */ /* 0x000fda0003f45270 */
[----:B0-----:R-:W-:Y:S05]  /*2270*/  @!P2 BRA `(.L_x_25) ;  /* 0x000000000004a947 */ /* 0x001fea0003800000 */
[----:B------:R-:W-:Y:S01]  /*2280*/  BPT.TRAP 0x1 ;  /* 0x000000040000795c */ /* 0x000fe20000300000 */
.L_x_25:
[----:B------:R-:W0:Y:S01]  /*2290*/  S2UR UR12, SR_CgaCtaId ;  /* 0x00000000000c79c3 */ /* 0x000e220000008800 */
[----:B------:R-:W-:Y:S01]  /*22a0*/  UMOV UR10, 0x400 ;  /* 0x00000400000a7882 */ /* 0x000fe20000000000 */
[----:B------:R-:W-:Y:S01]  /*22b0*/  SHF.L.U32 R13, R15, 0x1f, RZ ;  /* 0x0000001f0f0d7819 */ /* 0x000fe200000006ff */
[----:B0-----:R-:W-:-:S04]  /*22c0*/  ULEA UR10, UR12, UR10, 0x18 ;  /* 0x0000000a0c0a7291 */ /* 0x001fc8000f8ec03f */
[----:B------:R-:W-:-:S09]  /*22d0*/  ULEA UR12, UR18, UR10, 0x3 ;  /* 0x0000000a120c7291 */ /* 0x000fd2000f8e183f */
[----:B------:R0:W1:Y:S01]  /*22e0*/  SYNCS.PHASECHK.TRANS64.TRYWAIT P1, [UR12], R13 ;  /* 0x0000000dff0075a7 */ /* 0x000062000802014c */
[----:B------:R-:W-:Y:S05]  /*22f0*/  @!P2 BRA `(.L_x_26) ;  /* 0x000000000004a947 */ /* 0x000fea0003800000 */
[----:B------:R-:W-:Y:S01]  /*2300*/  BPT.TRAP 0x1 ;  /* 0x000000040000795c */ /* 0x000fe20000300000 */
.L_x_26:
[----:B-1----:R-:W-:Y:S05]  /*2310*/  @P1 BRA `(.L_x_27) ;  /* 0x0000000000081947 */ /* 0x002fea0003800000 */
[----:B------:R-:W1:Y:S02]  /*2320*/  SYNCS.PHASECHK.TRANS64.TRYWAIT P1, [UR12], R13 ;  /* 0x0000000dff0075a7 */ /* 0x000e64000802014c */
[----:B-1----:R-:W-:Y:S05]  /*2330*/  @!P1 BRA `(.L_x_28) ;  /* 0x0000007c00889947 */ /* 0x002fea0003800000 */
.L_x_27:
[----:B------:R-:W-:Y:S01]  /*2340*/  UIADD3 UR12, UR10, 0x2c280, URZ ;  /* 0x0002c2800a0c7890 */ /* 0x000fe2000fffe03f */
[----:B------:R-:W-:Y:S01]  /*2350*/  WARPGROUP.ARRIVE ;  /* 0x00000000000079c5 */ /* 0x000fe20000000000 */
[----:B------:R-:W-:Y:S02]  /*2360*/  UISETP.NE.AND UP0, UPT, UR7, URZ, UPT ;  /* 0x0000003f0700728c */ /* 0x000fe4000bf05270 */
[----:B------:R-:W-:Y:S02]  /*2370*/  USHF.R.U32.HI UR12, URZ, 0x4, UR12 ;  /* 0x000000043f0c7899 */ /* 0x000fe4000801160c */
[----:B------:R-:W-:Y:S02]  /*2380*/  USEL UR8, UR8, URZ, !UP0 ;  /* 0x0000003f08087287 */ /* 0x000fe4000c000000 */
[----:B------:R-:W-:Y:S02]  /*2390*/  ULOP3.LUT UR7, UR12, 0x3fff, URZ, 0xc0, !UPT ;  /* 0x00003fff0c077892 */ /* 0x000fe4000f8ec03f */
[----:B------:R-:W-:-:S02]  /*23a0*/  ULOP3.LUT UR12, UR11, 0x10000, URZ, 0xfc, !UPT ;  /* 0x000100000b0c7892 */ /* 0x000fc4000f8efc3f */
[----:B------:R-:W-:Y:S02]  /*23b0*/  ULOP3.LUT UR7, UR7, 0x10000, URZ, 0xfc, !UPT ;  /* 0x0001000007077892 */ /* 0x000fe4000f8efc3f */
[----:B------:R-:W-:Y:S02]  /*23c0*/  UISETP.NE.U32.AND UP0, UPT, UR8, URZ, UPT ;  /* 0x0000003f0800728c */ /* 0x000fe4000bf05070 */
[----:B------:R-:W-:Y:S02]  /*23d0*/  ULEA UR12, UR18, UR12, 0x9 ;  /* 0x0000000c120c7291 */ /* 0x000fe4000f8e483f */
[----:B------:R-:W-:Y:S02]  /*23e0*/  ULEA UR14, UR18, UR7, 0x7 ;  /* 0x00000007120e7291 */ /* 0x000fe4000f8e383f */
[----:B------:R-:W-:Y:S01]  /*23f0*/  UIADD3 UR7, UR12, 0x100, URZ ;  /* 0x000001000c077890 */ /* 0x000fe2000fffe03f */
[----:B------:R-:W-:Y:S01]  /*2400*/  UMOV UR13, 0xc0000010 ;  /* 0xc0000010000d7882 */ /* 0x000fe20000000000 */
[----:B------:R-:W-:Y:S01]  /*2410*/  UMOV UR15, 0xc0000010 ;  /* 0xc0000010000f7882 */ /* 0x000fe20000000000 */
[----:B------:R-:W-:-:S04]  /*2420*/  UIADD3 UR6, UR6, 0x1, URZ ;  /* 0x0000000106067890 */ /* 0x000fc8000fffe03f */
[----:B------:R-:W-:Y:S01]  /*2430*/  QGMMA.64x64x32.F32.E5M2.E5M2 R56, gdesc[UR12], R56, UP0 ;  /* 0x00e000000c3879f3 */ /* 0x000fe2000bf03838 */
[----:B------:R-:W-:Y:S01]  /*2440*/  UMOV UR12, UR7 ;  /* 0x00000007000c7c82 */ /* 0x000fe20008000000 */
[----:B------:R-:W-:Y:S02]  /*2450*/  UMOV UR13, 0xc0000010 ;  /* 0xc0000010000d7882 */ /* 0x000fe40000000000 */
[----:B------:R-:W-:Y:S01]  /*2460*/  QGMMA.64x64x32.F32.E5M2.E5M2 R24, gdesc[UR12], R24, UP0, gsb0 ;  /* 0x00e000000c1879f3 */ /* 0x000fe2000b803818 */
[----:B------:R-:W-:-:S04]  /*2470*/  UISETP.NE.AND UP0, UPT, UR6, UR19, UPT ;  /* 0x000000130600728c */ /* 0x000fc8000bf05270 */
[----:B------:R-:W-:-:S06]  /*2480*/  USEL UR7, URZ, 0x1, UP0 ;  /* 0x000000013f077887 */ /* 0x000fcc0008000000 */
[----:B------:R-:W-:Y:S01]  /*2490*/  ISETP.NE.AND P1, PT, RZ, UR7, PT ;  /* 0x00000007ff007c0c */ /* 0x000fe2000bf25270 */
[----:B------:R-:W-:-:S12]  /*24a0*/  WARPGROUP.DEPBAR.LE gsb0, 0x1 ;  /* 0x00008000000079c5 */ /* 0x000fd80000010100 */
[----:B------:R-:W-:Y:S05]  /*24b0*/  @!P1 BRA `(.L_x_29) ;  /* 0x0000000400089947 */ /* 0x000fea0003800000 */
[----:B------:R-:W-:Y:S02]  /*24c0*/  WARPGROUP.DEPBAR.LE gsb0, 0x0 ;  /* 0x00008000000079c5 */ /* 0x000fe40000010000 */
[----:B------:R-:W-:-:S01]  /*24d0*/  FADD R145, R56, R145 ;  /* 0x0000009138917221 */ /* 0x000fc20000000000 */
[----:B------:R-:W-:Y:S01]  /*24e0*/  FADD R144, R57, R144 ;  /* 0x0000009039907221 */ /* 0x000fe20000000000 */
        /* <DEDUP_REMOVED lines=62> */
[----:B------:R-:W-:-:S06]  /*28d0*/  UMOV UR6, URZ ;  /* 0x0000003f00067c82 */ /* 0x000fcc0008000000 */
.L_x_29:
[----:B------:R-:W-:Y:S05]  /*28e0*/  @!P2 BRA `(.L_x_30) ;  /* 0x000000000004a947 */ /* 0x000fea0003800000 */
[----:B------:R-:W-:Y:S01]  /*28f0*/  BPT.TRAP 0x1 ;  /* 0x000000040000795c */ /* 0x000fe20000300000 */
.L_x_30:
[----:B01----:R-:W-:Y:S02]  /*2900*/  @P0 LEA R13, R12, UR10, 0x3 ;  /* 0x0000000a0c0d0c11 */ /* 0x003fe4000f8e18ff */
[----:B------:R-:W-:-:S03]  /*2910*/  ISETP.GT.U32.AND P1, PT, R4, 0x1, PT ;  /* 0x000000010400780c */ /* 0x000fc60003f24070 */
[----:B------:R-:W-:-:S05]  /*2920*/  @P0 VIADD R14, R13, 0xb0 ;  /* 0x000000b00d0e0836 */ /* 0x000fca0000000000 */
[----:B------:R-:W-:-:S04]  /*2930*/  @P0 PRMT R14, R5, 0x654, R14 ;  /* 0x00000654050e0816 */ /* 0x000fc8000000000e */
[----:B------:R0:W-:Y:S01]  /*2940*/  @P0 SYNCS.ARRIVE.TRANS64.RED.A1T0 RZ, [R14+URZ], RZ ;  /* 0x000000ff0eff09a7 */ /* 0x0001e2000810043f */
[----:B------:R-:W-:Y:S05]  /*2950*/  @P1 BRA `(.L_x_31) ;  /* 0x0000000000041947 */ /* 0x000fea0003800000 */
[----:B------:R-:W-:Y:S01]  /*2960*/  BPT.TRAP 0x1 ;  /* 0x000000040000795c */ /* 0x000fe20000300000 */
.L_x_31:
[----:B------:R-:W-:Y:S01]  /*2970*/  UIADD3 UR18, UR18, 0x1, URZ ;  /* 0x0000000112127890 */ /* 0x000fe2000fffe03f */
[C---:B------:R-:W-:Y:S01]  /*2980*/  ISETP.GT.AND P2, PT, R11.reuse, 0x1, PT ;  /* 0x000000010b00780c */ /* 0x040fe20003f44270 */
[----:B------:R-:W-:Y:S02]  /*2990*/  VIADD R12, R12, 0x1 ;  /* 0x000000010c0c7836 */ /* 0x000fe40000000000 */
[----:B------:R-:W-:Y:S01]  /*29a0*/  UISETP.NE.AND UP0, UPT, UR18, 0x16, UPT ;  /* 0x000000161200788c */ /* 0x000fe2000bf05270 */
[----:B------:R-:W-:Y:S02]  /*29b0*/  VIADD R11, R11, 0xffffffff ;  /* 0xffffffff0b0b7836 */ /* 0x000fe40000000000 */
[C---:B------:R-:W-:Y:S01]  /*29c0*/  ISETP.NE.AND P1, PT, R12.reuse, 0x16, PT ;  /* 0x000000160c00780c */ /* 0x040fe20003f25270 */
[----:B------:R-:W-:Y:S02]  /*29d0*/  USEL UR8, URZ, 0x1, UP0 ;  /* 0x000000013f087887 */ /* 0x000fe40008000000 */
[----:B------:R-:W-:Y:S01]  /*29e0*/  USEL UR18, UR18, URZ, UP0 ;  /* 0x0000003f12127287 */ /* 0x000fe20008000000 */
[----:B------:R-:W-:-:S03]  /*29f0*/  SEL R12, R12, RZ, P1 ;  /* 0x000000ff0c0c7207 */ /* 0x000fc60000800000 */
[----:B------:R-:W-:Y:S01]  /*2a00*/  LOP3.LUT R15, R15, UR8, RZ, 0x3c, !PT ;  /* 0x000000080f0f7c12 */ /* 0x000fe2000f8e3cff */
[----:B------:R-:W-:Y:S01]  /*2a10*/  UMOV UR8, 0x1 ;  /* 0x0000000100087882 */ /* 0x000fe20000000000 */
[----:B------:R-:W-:Y:S06]  /*2a20*/  @P2 BRA `(.L_x_32) ;  /* 0xfffffff8000c2947 */ /* 0x000fec000383ffff */
.L_x_24:
[----:B------:R-:W-:Y:S01]  /*2a30*/  UISETP.NE.AND UP0, UPT, UR6, URZ, UPT ;  /* 0x0000003f0600728c */ /* 0x000fe2000bf05270 */
[----:B01----:R-:W0:Y:S03]  /*2a40*/  LDC R11, c[0x0][0x28c] ;  /* 0x0000a300ff0b7b82 */ /* 0x003e260000000800 */
[----:B------:R-:W-:-:S06]  /*2a50*/  USEL UR6, URZ, 0x1, !UP0 ;  /* 0x000000013f067887 */ /* 0x000fcc000c000000 */
[----:B------:R-:W-:Y:S02]  /*2a60*/  ISETP.NE.AND P1, PT, RZ, UR6, PT ;  /* 0x00000006ff007c0c */ /* 0x000fe4000bf25270 */
[----:B0-----:R-:W-:-:S11]  /*2a70*/  ISETP.GE.AND P2, PT, R11, 0x1, PT ;  /* 0x000000010b00780c */ /* 0x001fd60003f46270 */
[----:B------:R-:W-:Y:S05]  /*2a80*/  @!P1 BRA `(.L_x_33) ;  /* 0x0000000400049947 */ /* 0x000fea0003800000 */
[----:B------:R-:W-:Y:S02]  /*2a90*/  WARPGROUP.DEPBAR.LE gsb0, 0x0 ;  /* 0x00008000000079c5 */ /* 0x000fe40000010000 */
[----:B------:R-:W-:Y:S01]  /*2aa0*/  FADD R145, R56, R145 ;  /* 0x0000009138917221 */ /* 0x000fe20000000000 */
        /* <DEDUP_REMOVED lines=62> */
[----:B------:R-:W-:-:S07]  /*2e90*/  FADD R20, R20, R55 ;  /* 0x0000003714147221 */ /* 0x000fce0000000000 */
.L_x_33:
[----:B------:R-:W-:Y:S02]  /*2ea0*/  WARPGROUP.DEPBAR.LE gsb0, 0x0 ;  /* 0x00008000000079c5 */ /* 0x000fe40000010000 */
[----:B------:R-:W-:Y:S05]  /*2eb0*/  @!P2 BRA `(.L_x_34) ;  /* 0x000000000050a947 */ /* 0x000fea0003800000 */
[----:B------:R-:W-:-:S13]  /*2ec0*/  ISETP.NE.AND P1, PT, R146, 0x3, PT ;  /* 0x000000039200780c */ /* 0x000fda0003f25270 */
[----:B------:R-:W-:Y:S05]  /*2ed0*/  @!P1 BRA `(.L_x_35) ;  /* 0x0000000000049947 */ /* 0x000fea0003800000 */
[----:B------:R-:W-:Y:S01]  /*2ee0*/  BPT.TRAP 0x1 ;  /* 0x000000040000795c */ /* 0x000fe20000300000 */
.L_x_35:
[----:B------:R-:W-:Y:S01]  /*2ef0*/  BSSY B0, `(.L_x_36) ;  /* 0x000000e000007945 */ /* 0x000fe20003800000 */
[----:B------:R-:W-:-:S03]  /*2f00*/  ISETP.GT.U32.AND P1, PT, R4, 0x1, PT ;  /* 0x000000010400780c */ /* 0x000fc60003f24070 */
[----:B------:R-:W-:Y:S10]  /*2f10*/  @!P0 BRA `(.L_x_37) ;  /* 0x00000000002c8947 */ /* 0x000ff40003800000 */
[----:B------:R-:W-:-:S04]  /*2f20*/  UISETP.LT.AND UP0, UPT, UR9, 0x1, UPT ;  /* 0x000000010900788c */ /* 0x000fc8000bf01270 */
[----:B------:R-:W-:-:S04]  /*2f30*/  USEL UR8, UR9, 0x1, UP0 ;  /* 0x0000000109087887 */ /* 0x000fc80008000000 */
[----:B------:R-:W-:-:S04]  /*2f40*/  UIADD3 UR8, UR5, UR9, -UR8 ;  /* 0x0000000905087290 */ /* 0x000fc8000fffe808 */
[----:B------:R-:W-:-:S04]  /*2f50*/  UIMAD.WIDE.U32 UR6, UR8, -0x45d1745d, URZ ;  /* 0xba2e8ba3080678a5 */ /* 0x000fc8000f8e003f */
[----:B------:R-:W-:-:S04]  /*2f60*/  USHF.R.U32.HI UR6, URZ, 0x4, UR7 ;  /* 0x000000043f067899 */ /* 0x000fc80008011607 */
[----:B------:R-:W-:-:S04]  /*2f70*/  UIMAD UR8, UR6, -0x16, UR8 ;  /* 0xffffffea060878a4 */ /* 0x000fc8000f8e0208 */
[----:B------:R-:W-:-:S04]  /*2f80*/  ULEA UR8, UR8, UR10, 0x3 ;  /* 0x0000000a08087291 */ /* 0x000fc8000f8e183f */
[----:B------:R-:W-:-:S06]  /*2f90*/  UIADD3 UR8, UR8, 0xb0, URZ ;  /* 0x000000b008087890 */ /* 0x000fcc000fffe03f */
[----:B------:R-:W-:-:S05]  /*2fa0*/  IMAD.U32 R12, RZ, RZ, UR8 ;  /* 0x00000008ff0c7e24 */ /* 0x000fca000f8e00ff */
[----:B------:R-:W-:-:S04]  /*2fb0*/  PRMT R11, R5, 0x654, R12 ;  /* 0x00000654050b7816 */ /* 0x000fc8000000000c */
[----:B------:R0:W-:Y:S03]  /*2fc0*/  SYNCS.ARRIVE.TRANS64.RED.A1T0 RZ, [R11+URZ], RZ ;  /* 0x000000ff0bff79a7 */ /* 0x0001e6000810043f */
.L_x_37:
[----:B------:R-:W-:Y:S05]  /*2fd0*/  BSYNC B0 ;  /* 0x0000000000007941 */ /* 0x000fea0003800000 */
.L_x_36:
[----:B------:R-:W-:Y:S05]  /*2fe0*/  @P1 BRA `(.L_x_34) ;  /* 0x0000000000041947 */ /* 0x000fea0003800000 */
[----:B------:R-:W-:Y:S01]  /*2ff0*/  BPT.TRAP 0x1 ;  /* 0x000000040000795c */ /* 0x000fe20000300000 */
.L_x_34:
[----:B------:R-:W1:Y:S01]  /*3000*/  LDC R15, c[0x0][0x288] ;  /* 0x0000a200ff0f7b82 */ /* 0x000e620000000800 */
[--C-:B0-----:R-:W-:Y:S01]  /*3010*/  SHF.R.U32.HI R11, RZ, 0x2, R0.reuse ;  /* 0x00000002ff0b7819 */ /* 0x101fe20000011600 */
[----:B------:R-:W-:Y:S01]  /*3020*/  IMAD.SHL.U32 R31, R10, 0x40, RZ ;  /* 0x000000400a1f7824 */ /* 0x000fe200078e00ff */
[----:B------:R-:W-:Y:S01]  /*3030*/  SHF.R.U32.HI R14, RZ, 0x7, R0 ;  /* 0x00000007ff0e7819 */ /* 0x000fe20000011600 */
[----:B------:R-:W-:Y:S01]  /*3040*/  UIADD3 UR5, UR9, UR5, URZ ;  /* 0x0000000509057290 */ /* 0x000fe2000fffe03f */
[----:B------:R-:W-:Y:S01]  /*3050*/  LOP3.LUT R12, R11, 0x7, RZ, 0xc0, !PT ;  /* 0x000000070b0c7812 */ /* 0x000fe200078ec0ff */
[----:B------:R-:W-:Y:S01]  /*3060*/  IMAD.SHL.U32 R26, R0, 0x2, RZ ;  /* 0x00000002001a7824 */ /* 0x000fe200078e00ff */
[----:B------:R-:W-:Y:S01]  /*3070*/  LOP3.LUT R11, R14, 0x1, RZ, 0xc0, !PT ;  /* 0x000000010e0b7812 */ /* 0x000fe200078ec0ff */
[----:B------:R-:W-:Y:S01]  /*3080*/  UISETP.GT.U32.AND UP0, UPT, UR5, 0x15, UPT ;  /* 0x000000150500788c */ /* 0x000fe2000bf04070 */
[C---:B------:R-:W-:Y:S01]  /*3090*/  LOP3.LUT R14, R0.reuse, 0x3, RZ, 0xc0, !PT ;  /* 0x00000003000e7812 */ /* 0x040fe200078ec0ff */
[----:B------:R-:W-:Y:S01]  /*30a0*/  ULDC UR12, c[0x0][0x284] ;  /* 0x0000a100000c7ab9 */ /* 0x000fe20000000800 */
[----:B------:R-:W-:Y:S01]  /*30b0*/  LOP3.LUT R13, R0, 0x60, RZ, 0xc0, !PT ;  /* 0x00000060000d7812 */ /* 0x000fe200078ec0ff */
[----:B------:R-:W-:Y:S01]  /*30c0*/  UISETP.LT.U32.AND UP0, UPT, UR9, 0x16, UP0 ;  /* 0x000000160900788c */ /* 0x000fe20008701070 */
[----:B------:R-:W-:Y:S01]  /*30d0*/  SHF.R.S32.HI R34, RZ, 0x1f, R6 ;  /* 0x0000001fff227819 */ /* 0x000fe20000011406 */
[----:B------:R-:W-:Y:S01]  /*30e0*/  UISETP.GE.U32.AND UP1, UPT, UR9, 0x16, UPT ;  /* 0x000000160900788c */ /* 0x000fe2000bf26070 */
[----:B------:R-:W-:Y:S01]  /*30f0*/  SHF.R.U32.HI R13, RZ, 0x1, R13 ;  /* 0x00000001ff0d7819 */ /* 0x000fe2000001160d */
[----:B------:R-:W-:Y:S01]  /*3100*/  ULDC.64 UR10, c[0x0][0x5d0] ;  /* 0x00017400000a7ab9 */ /* 0x000fe20000000a00 */
[----:B------:R-:W-:Y:S01]  /*3110*/  LOP3.LUT R26, R31, 0x6, R26, 0xf8, !PT ;  /* 0x000000061f1a7812 */ /* 0x000fe200078ef81a */
[----:B------:R-:W-:Y:S01]  /*3120*/  UIMAD.WIDE.U32 UR6, UR5, -0x45d1745d, URZ ;  /* 0xba2e8ba3050678a5 */ /* 0x000fe2000f8e003f */
[----:B------:R-:W-:Y:S01]  /*3130*/  IADD3 R16, RZ, -R13, -R12 ;  /* 0x8000000dff107210 */ /* 0x000fe20007ffe80c */
[----:B------:R-:W-:Y:S01]  /*3140*/  USEL UR8, URZ, 0x1, !UP0 ;  /* 0x000000013f087887 */ /* 0x000fe2000c000000 */
[----:B------:R-:W-:Y:S01]  /*3150*/  IMAD.SHL.U32 R33, R11, 0x40, RZ ;  /* 0x000000400b217824 */ /* 0x000fe200078e00ff */
[----:B------:R-:W-:Y:S01]  /*3160*/  SHF.R.S32.HI R27, RZ, 0x1f, R26 ;  /* 0x0000001fff1b7819 */ /* 0x000fe2000001141a */
[----:B------:R-:W-:Y:S01]  /*3170*/  USHF.R.U32.HI UR6, URZ, 0x4, UR7 ;  /* 0x000000043f067899 */ /* 0x000fe20008011607 */
[----:B-1----:R-:W-:Y:S01]  /*3180*/  IMAD R14, R14, -0x2, R15 ;  /* 0xfffffffe0e0e7824 */ /* 0x002fe200078e020f */
[----:B------:R-:W-:Y:S01]  /*3190*/  ISETP.GE.AND P1, PT, R31, R15, PT ;  /* 0x0000000f1f00720c */ /* 0x000fe20003f26270 */
[----:B------:R-:W-:Y:S01]  /*31a0*/  IMAD.SHL.U32 R15, R7, 0x100, RZ ;  /* 0x00000100070f7824 */ /* 0x000fe200078e00ff */
[----:B------:R-:W-:Y:S01]  /*31b0*/  ULOP3.LUT UR4, UR4, UR8, URZ, 0x3c, !UPT ;  /* 0x0000000804047292 */ /* 0x000fe2000f8e3c3f */
[----:B------:R-:W-:Y:S01]  /*31c0*/  IMAD R16, R11, -0x40, R16 ;  /* 0xffffffc00b107824 */ /* 0x000fe200078e0210 */
[----:B------:R-:W-:Y:S01]  /*31d0*/  LOP3.LUT R33, R33, 0x40, R12, 0xe2, !PT ;  /* 0x0000004021217812 */ /* 0x000fe200078ee20c */
[----:B------:R-:W-:Y:S01]  /*31e0*/  IMAD R11, R34, UR10, RZ ;  /* 0x0000000a220b7c24 */ /* 0x000fe2000f8e02ff */
[----:B------:R-:W-:Y:S01]  /*31f0*/  ISETP.GE.OR P1, PT, R15, UR12, P1 ;  /* 0x0000000c0f007c0c */ /* 0x000fe20008f26670 */
[----:B------:R-:W-:Y:S01]  /*3200*/  IMAD.WIDE R24, R7, 0x100, RZ ;  /* 0x0000010007187825 */ /* 0x000fe200078e02ff */
[----:B------:R-:W-:Y:S01]  /*3210*/  UIMAD UR5, UR6, -0x16, UR5 ;  /* 0xffffffea060578a4 */ /* 0x000fe2000f8e0205 */
[----:B------:R-:W-:Y:S01]  /*3220*/  IADD3 R32, -R15, UR12, R16 ;  /* 0x0000000c0f207c10 */ /* 0x000fe2000fffe110 */
[----:B------:R-:W-:Y:S01]  /*3230*/  @UP1 ULOP3.LUT UR4, UR4, 0x1, UR6, 0x78, !UPT ;  /* 0x0000000104041892 */ /* 0x000fe2000f8e7806 */
[----:B------:R-:W-:Y:S01]  /*3240*/  IMAD R7, R6, UR11, R11 ;  /* 0x0000000b06077c24 */ /* 0x000fe2000f8e020b */
[----:B------:R-:W-:Y:S01]  /*3250*/  LOP3.LUT R33, R24, R33, R13, 0xfe, !PT ;  /* 0x0000002118217212 */ /* 0x000fe200078efe0d */
[----:B------:R-:W-:-:S04]  /*3260*/  IMAD.WIDE.U32 R10, R6, UR10, R26 ;  /* 0x0000000a060a7c25 */ /* 0x000fc8000f8e001a */
[----:B------:R-:W-:Y:S02]  /*3270*/  IMAD.IADD R11, R11, 0x1, R7 ;  /* 0x000000010b0b7824 */ /* 0x000fe400078e0207 */
[----:B------:R-:W-:Y:S02]  /*3280*/  IMAD.IADD R31, R14, 0x1, -R31 ;  /* 0x000000010e1f7824 */ /* 0x000fe400078e0a1f */
[----:B------:R-:W-:Y:S01]  /*3290*/  IMAD.MOV.U32 R30, RZ, RZ, -0x1 ;  /* 0xffffffffff1e7424 */ /* 0x000fe200078e00ff */
[----:B------:R-:W-:Y:S06]  /*32a0*/  @P1 BRA `(.L_x_38) ;  /* 0x0000004800081947 */ /* 0x000fec0003800000 */
[----:B------:R-:W0:Y:S01]  /*32b0*/  LDC.64 R28, c[0x0][0x5c8] ;  /* 0x00017200ff1c7b82 */ /* 0x000e220000000a00 */
[----:B------:R-:W-:Y:S01]  /*32c0*/  ULDC.64 UR6, c[0x0][0x5c0] ;  /* 0x0001700000067ab9 */ /* 0x000fe20000000a00 */
[----:B------:R-:W-:Y:S01]  /*32d0*/  BSSY B0, `(.L_x_38) ;  /* 0x000047f000007945 */ /* 0x000fe20003800000 */
[-C--:B0-----:R-:W-:Y:S02]  /*32e0*/  IMAD R12, R25, R28.reuse, RZ ;  /* 0x0000001c190c7224 */ /* 0x081fe400078e02ff */
[----:B------:R-:W-:-:S04]  /*32f0*/  IMAD.WIDE.U32 R10, R33, R28, R10 ;  /* 0x0000001c210a7225 */ /* 0x000fc800078e000a */
[----:B------:R-:W-:Y:S01]  /*3300*/  IMAD R13, R33, R29, R12 ;  /* 0x0000001d210d7224 */ /* 0x000fe200078e020c */
[C---:B------:R-:W-:Y:S01]  /*3310*/  LEA R14, P2, R28.reuse, R10, 0x3 ;  /* 0x0000000a1c0e7211 */ /* 0x040fe200078418ff */
[----:B------:R-:W-:Y:S01]  /*3320*/  IMAD.SHL.U32 R7, R28, 0x80, RZ ;  /* 0x000000801c077824 */ /* 0x000fe200078e00ff */
[----:B------:R-:W-:Y:S01]  /*3330*/  IADD3 R16, P1, R10, UR6, RZ ;  /* 0x000000060a107c10 */ /* 0x000fe2000ff3e0ff */
[----:B------:R-:W-:Y:S01]  /*3340*/  IMAD.IADD R36, R11, 0x1, R13 ;  /* 0x000000010b247824 */ /* 0x000fe200078e020d */
[----:B------:R-:W-:Y:S02]  /*3350*/  SHF.L.U64.HI R11, R28, 0x7, R29 ;  /* 0x000000071c0b7819 */ /* 0x000fe4000001021d */
[----:B------:R-:W-:Y:S02]  /*3360*/  IADD3 R12, P5, P6, R10, UR6, R7 ;  /* 0x000000060a0c7c10 */ /* 0x000fe4000febe007 */
[----:B------:R-:W-:Y:S02]  /*3370*/  LEA.HI.X R28, R28, R36, R29, 0x3, P2 ;  /* 0x000000241c1c7211 */ /* 0x000fe400010f1c1d */
[----:B------:R-:W-:-:S02]  /*3380*/  IADD3.X R13, R36, UR7, R11, P5, P6 ;  /* 0x00000007240d7c10 */ /* 0x000fc4000afec40b */
[----:B---3-5:R-:W-:Y:S02]  /*3390*/  FSETP.NEU.AND P5, PT, R9, RZ, PT ;  /* 0x000000ff0900720b */ /* 0x028fe40003fad000 */
[----:B------:R-:W-:Y:S02]  /*33a0*/  IADD3.X R17, R36, UR7, RZ, P1, !PT ;  /* 0x0000000724117c10 */ /* 0x000fe40008ffe4ff */
[C---:B------:R-:W-:Y:S02]  /*33b0*/  IADD3 R10, P1, P2, R14.reuse, UR6, R7 ;  /* 0x000000060e0a7c10 */ /* 0x040fe4000fa3e007 */
[----:B------:R-:W-:Y:S02]  /*33c0*/  IADD3 R14, P3, R14, UR6, RZ ;  /* 0x000000060e0e7c10 */ /* 0x000fe4000ff7e0ff */
[C---:B------:R-:W-:Y:S02]  /*33d0*/  IADD3.X R11, R28.reuse, UR7, R11, P1, P2 ;  /* 0x000000071c0b7c10 */ /* 0x040fe40008fe440b */
[----:B------:R-:W-:-:S03]  /*33e0*/  IADD3.X R15, R28, UR7, RZ, P3, !PT ;  /* 0x000000071c0f7c10 */ /* 0x000fc60009ffe4ff */
[----:B------:R-:W-:Y:S06]  /*33f0*/  @!P5 BRA `(.L_x_39) ;  /* 0x0000003400a0d947 */ /* 0x000fec0003800000 */
[----:B------:R-:W-:Y:S01]  /*3400*/  ULDC.64 UR6, c[0x0][0x5b8] ;  /* 0x00016e0000067ab9 */ /* 0x000fe20000000a00 */
[----:B------:R-:W-:Y:S01]  /*3410*/  ISETP.GE.AND P1, PT, R32, 0x1, PT ;  /* 0x000000012000780c */ /* 0x000fe20003f26270 */
[----:B------:R-:W-:Y:S01]  /*3420*/  IMAD R7, R34, UR6, RZ ;  /* 0x0000000622077c24 */ /* 0x000fe2000f8e02ff */
[----:B------:R-:W-:Y:S01]  /*3430*/  ULDC.64 UR10, c[0x0][0x5a8] ;  /* 0x00016a00000a7ab9 */ /* 0x000fe20000000a00 */
[C---:B------:R-:W-:Y:S01]  /*3440*/  IMAD.WIDE.U32 R26, R6.reuse, UR6, R26 ;  /* 0x00000006061a7c25 */ /* 0x040fe2000f8e001a */
[----:B------:R-:W-:Y:S01]  /*3450*/  ISETP.LT.OR P5, PT, R31, 0x1, !P1 ;  /* 0x000000011f00780c */ /* 0x000fe20004fa1670 */
[----:B------:R-:W-:Y:S02]  /*3460*/  BSSY B1, `(.L_x_40) ;  /* 0x000000d000017945 */ /* 0x000fe40003800000 */
[----:B------:R-:W-:Y:S01]  /*3470*/  IMAD R7, R6, UR7, R7 ;  /* 0x0000000706077c24 */ /* 0x000fe2000f8e0207 */
[----:B------:R-:W-:Y:S01]  /*3480*/  ULDC.64 UR6, c[0x0][0x5b0] ;  /* 0x00016c0000067ab9 */ /* 0x000fe20000000a00 */
[----:B------:R-:W-:-:S02]  /*3490*/  IMAD.MOV.U32 R6, RZ, RZ, R26 ;  /* 0x000000ffff067224 */ /* 0x000fc400078e001a */
[----:B------:R-:W-:Y:S02]  /*34a0*/  IMAD.IADD R7, R27, 0x1, R7 ;  /* 0x000000011b077824 */ /* 0x000fe400078e0207 */
[----:B------:R-:W-:Y:S02]  /*34b0*/  IMAD R28, R25, UR6, RZ ;  /* 0x00000006191c7c24 */ /* 0x000fe4000f8e02ff */
[----:B------:R-:W-:-:S04]  /*34c0*/  IMAD.WIDE.U32 R26, R33, UR6, R6 ;  /* 0x00000006211a7c25 */ /* 0x000fc8000f8e0006 */
[--C-:B------:R-:W-:Y:S01]  /*34d0*/  IMAD R29, R33, UR7, R28.reuse ;  /* 0x00000007211d7c24 */ /* 0x100fe2000f8e021c */
[----:B------:R-:W-:Y:S02]  /*34e0*/  IADD3 R26, P2, R26, UR10, RZ ;  /* 0x0000000a1a1a7c10 */ /* 0x000fe4000ff5e0ff */
[----:B------:R-:W-:Y:S02]  /*34f0*/  PRMT R28, RZ, 0x7610, R28 ;  /* 0x00007610ff1c7816 */ /* 0x000fe4000000001c */
[----:B------:R-:W-:Y:S01]  /*3500*/  IADD3.X R27, R27, UR11, R29, P2, !PT ;  /* 0x0000000b1b1b7c10 */ /* 0x000fe200097fe41d */
[----:B------:R-:W-:Y:S08]  /*3510*/  @P5 BRA `(.L_x_41) ;  /* 0x0000000000045947 */ /* 0x000ff00003800000 */
[----:B------:R0:W5:Y:S02]  /*3520*/  LDG.E.U8 R28, desc[UR16][R26.64] ;  /* 0x000000101a1c7981 */ /* 0x000164000c1e1100 */
.L_x_41:
[----:B------:R-:W-:Y:S05]  /*3530*/  BSYNC B1 ;  /* 0x0000000000017941 */ /* 0x000fea0003800000 */
.L_x_40:
[----:B-----5:R-:W-:Y:S01]  /*3540*/  LOP3.LUT R28, R28, 0xff, RZ, 0xc0, !PT ;  /* 0x000000ff1c1c7812 */ /* 0x020fe200078ec0ff */
[----:B------:R-:W-:Y:S01]  /*3550*/  BSSY B1, `(.L_x_42) ;  /* 0x000000b000017945 */ /* 0x000fe20003800000 */
[----:B------:R-:W-:Y:S02]  /*3560*/  ISETP.LT.OR P3, PT, R31, 0x2, !P1 ;  /* 0x000000021f00780c */ /* 0x000fe40004f61670 */
[----:B------:R-:W-:-:S05]  /*3570*/  F2FP.F16.E5M2.UNPACK_B R28, R28 ;  /* 0x0000001cff1c723e */ /* 0x000fca00020004ff */
[----:B------:R-:W-:-:S05]  /*3580*/  HADD2.F32 R28, -RZ, R28.H0_H0 ;  /* 0x2000001cff1c7230 */ /* 0x000fca0000004100 */
[----:B------:R-:W-:-:S04]  /*3590*/  FMUL R28, R28, R9 ;  /* 0x000000091c1c7220 */ /* 0x000fc80000400000 */
[----:B--2---:R-:W-:-:S05]  /*35a0*/  FFMA R28, R145, R8, R28 ;  /* 0x00000008911c7223 */ /* 0x004fca000000001c */
[----:B------:R-:W-:Y:S02]  /*35b0*/  F2FP.SATFINITE.E5M2.F32.PACK_AB_MERGE_C R29, RZ, R28, RZ ;  /* 0x0000001cff1d723e */ /* 0x000fe400048060ff */
[----:B------:R-:W-:-:S03]  /*35c0*/  PRMT R28, RZ, 0x7610, R28 ;  /* 0x00007610ff1c7816 */ /* 0x000fc6000000001c */
[----:B------:R1:W-:Y:S01]  /*35d0*/  @!P5 STG.E.U8 desc[UR16][R16.64], R29 ;  /* 0x0000001d1000d986 */ /* 0x0003e2000c101110 */
[----:B------:R-:W-:Y:S05]  /*35e0*/  @P3 BRA `(.L_x_43) ;  /* 0x0000000000043947 */ /* 0x000fea0003800000 */
[----:B------:R2:W5:Y:S02]  /*35f0*/  LDG.E.U8 R28, desc[UR16][R26.64+0x1] ;  /* 0x000001101a1c7981 */ /* 0x000564000c1e1100 */
.L_x_43:
[----:B------:R-:W-:Y:S05]  /*3600*/  BSYNC B1 ;  /* 0x0000000000017941 */ /* 0x000fea0003800000 */
.L_x_42:
[----:B-----5:R-:W-:Y:S01]  /*3610*/  LOP3.LUT R28, R28, 0xff, RZ, 0xc0, !PT ;  /* 0x000000ff1c1c7812 */ /* 0x020fe200078ec0ff */
[----:B------:R-:W-:Y:S01]  /*3620*/  BSSY B1, `(.L_x_44) ;  /* 0x0000013000017945 */ /* 0x000fe20003800000 */
[----:B------:R-:W-:Y:S02]  /*3630*/  IADD3 R37, P2, R33, 0x8, RZ ;  /* 0x0000000821257810 */ /* 0x000fe40007f5e0ff */
[----:B------:R-:W-:-:S03]  /*3640*/  F2FP.F16.E5M2.UNPACK_B R28, R28 ;  /* 0x0000001cff1c723e */ /* 0x000fc600020004ff */
[----:B-1----:R-:W-:Y:S01]  /*3650*/  IMAD.X R29, RZ, RZ, R25, P2 ;  /* 0x000000ffff1d7224 */ /* 0x002fe200010e0619 */
[----:B------:R-:W-:Y:S01]  /*3660*/  ISETP.GE.AND P2, PT, R32, 0x9, PT ;  /* 0x000000092000780c */ /* 0x000fe20003f46270 */
[----:B------:R-:W-:Y:S02]  /*3670*/  HADD2.F32 R28, -RZ, R28.H0_H0 ;  /* 0x2000001cff1c7230 */ /* 0x000fe40000004100 */
[----:B------:R-:W-:Y:S01]  /*3680*/  IMAD R34, R29, UR6, RZ ;  /* 0x000000061d227c24 */ /* 0x000fe2000f8e02ff */
[----:B------:R-:W-:Y:S02]  /*3690*/  ISETP.LT.OR P5, PT, R31, 0x1, !P2 ;  /* 0x000000011f00780c */ /* 0x000fe400057a1670 */
[----:B------:R-:W-:Y:S01]  /*36a0*/  FMUL R35, R28, R9 ;  /* 0x000000091c237220 */ /* 0x000fe20000400000 */
[----:B------:R-:W-:-:S04]  /*36b0*/  IMAD.WIDE.U32 R28, R37, UR6, R6 ;  /* 0x00000006251c7c25 */ /* 0x000fc8000f8e0006 */
[----:B------:R-:W-:Y:S01]  /*36c0*/  FFMA R35, R144, R8, R35 ;  /* 0x0000000890237223 */ /* 0x000fe20000000023 */
[--C-:B------:R-:W-:Y:S01]  /*36d0*/  IMAD R37, R37, UR7, R34.reuse ;  /* 0x0000000725257c24 */ /* 0x100fe2000f8e0222 */
[----:B------:R-:W-:Y:S02]  /*36e0*/  IADD3 R28, P6, R28, UR10, RZ ;  /* 0x0000000a1c1c7c10 */ /* 0x000fe4000ffde0ff */
[----:B------:R-:W-:Y:S02]  /*36f0*/  PRMT R34, RZ, 0x7610, R34 ;  /* 0x00007610ff227816 */ /* 0x000fe40000000022 */
[----:B------:R-:W-:Y:S02]  /*3700*/  F2FP.SATFINITE.E5M2.F32.PACK_AB_MERGE_C R35, RZ, R35, RZ ;  /* 0x00000023ff23723e */ /* 0x000fe400048060ff */
[----:B------:R-:W-:-:S03]  /*3710*/  IADD3.X R29, R29, UR11, R37, P6, !PT ;  /* 0x0000000b1d1d7c10 */ /* 0x000fc6000b7fe425 */
[----:B------:R1:W-:Y:S01]  /*3720*/  @!P3 STG.E.U8 desc[UR16][R16.64+0x1], R35 ;  /* 0x000001231000b986 */ /* 0x0003e2000c101110 */
[----:B------:R-:W-:Y:S05]  /*3730*/  @P5 BRA `(.L_x_45) ;  /* 0x0000000000045947 */ /* 0x000fea0003800000 */
[----:B------:R3:W5:Y:S02]  /*3740*/  LDG.E.U8 R34, desc[UR16][R28.64] ;  /* 0x000000101c227981 */ /* 0x000764000c1e1100 */
.L_x_45:
[----:B------:R-:W-:Y:S05]  /*3750*/  BSYNC B1 ;  /* 0x0000000000017941 */ /* 0x000fea0003800000 */
.L_x_44:
[----:B-----5:R-:W-:Y:S01]  /*3760*/  LOP3.LUT R34, R34, 0xff, RZ, 0xc0, !PT ;  /* 0x000000ff22227812 */ /* 0x020fe200078ec0ff */
[----:B------:R-:W-:Y:S01]  /*3770*/  BSSY B1, `(.L_x_46) ;  /* 0x000000b000017945 */ /* 0x000fe20003800000 */
[----:B------:R-:W-:Y:S02]  /*3780*/  ISETP.LT.OR P3, PT, R31, 0x2, !P2 ;  /* 0x000000021f00780c */ /* 0x000fe40005761670 */
[----:B------:R-:W-:-:S05]  /*3790*/  F2FP.F16.E5M2.UNPACK_B R34, R34 ;  /* 0x00000022ff22723e */ /* 0x000fca00020004ff */
[----:B------:R-:W-:-:S05]  /*37a0*/  HADD2.F32 R34, -RZ, R34.H0_H0 ;  /* 0x20000022ff227230 */ /* 0x000fca0000004100 */
[----:B------:R-:W-:-:S04]  /*37b0*/  FMUL R34, R34, R9 ;  /* 0x0000000922227220 */ /* 0x000fc80000400000 */
[----:B------:R-:W-:-:S05]  /*37c0*/  FFMA R34, R143, R8, R34 ;  /* 0x000000088f227223 */ /* 0x000fca0000000022 */
[----:B-1----:R-:W-:Y:S02]  /*37d0*/  F2FP.SATFINITE.E5M2.F32.PACK_AB_MERGE_C R35, RZ, R34, RZ ;  /* 0x00000022ff23723e */ /* 0x002fe400048060ff */
[----:B------:R-:W-:-:S03]  /*37e0*/  PRMT R34, RZ, 0x7610, R34 ;  /* 0x00007610ff227816 */ /* 0x000fc60000000022 */
[----:B------:R1:W-:Y:S01]  /*37f0*/  @!P5 STG.E.U8 desc[UR16][R14.64], R35 ;  /* 0x000000230e00d986 */ /* 0x0003e2000c101110 */
[----:B------:R-:W-:Y:S05]  /*3800*/  @P3 BRA `(.L_x_47) ;  /* 0x0000000000043947 */ /* 0x000fea0003800000 */
[----:B------:R4:W5:Y:S02]  /*3810*/  LDG.E.U8 R34, desc[UR16][R28.64+0x1] ;  /* 0x000001101c227981 */ /* 0x000964000c1e1100 */
.L_x_47:
[----:B------:R-:W-:Y:S05]  /*3820*/  BSYNC B1 ;  /* 0x0000000000017941 */ /* 0x000fea0003800000 */
.L_x_46:
[----:B-----5:R-:W-:Y:S01]  /*3830*/  LOP3.LUT R34, R34, 0xff, RZ, 0xc0, !PT ;  /* 0x000000ff22227812 */ /* 0x020fe200078ec0ff */
[----:B------:R-:W-:Y:S01]  /*3840*/  BSSY B1, `(.L_x_48) ;  /* 0x000000b000017945 */ /* 0x000fe20003800000 */
[----:B------:R-:W-:Y:S02]  /*3850*/  ISETP.LT.OR P5, PT, R31, 0x9, !P1 ;  /* 0x000000091f00780c */ /* 0x000fe40004fa1670 */
[----:B------:R-:W-:-:S05]  /*3860*/  F2FP.F16.E5M2.UNPACK_B R34, R34 ;  /* 0x00000022ff22723e */ /* 0x000fca00020004ff */
[----:B------:R-:W-:-:S05]  /*3870*/  HADD2.F32 R34, -RZ, R34.H0_H0 ;  /* 0x20000022ff227230 */ /* 0x000fca0000004100 */
[----:B-1----:R-:W-:Y:S01]  /*3880*/  FMUL R35, R34, R9 ;  /* 0x0000000922237220 */ /* 0x002fe20000400000 */
[----:B------:R-:W-:-:S03]  /*3890*/  PRMT R34, RZ, 0x7610, R34 ;  /* 0x00007610ff227816 */ /* 0x000fc60000000022 */
[----:B------:R-:W-:-:S05]  /*38a0*/  FFMA R35, R142, R8, R35 ;  /* 0x000000088e237223 */ /* 0x000fca0000000023 */
[----:B------:R-:W-:-:S05]  /*38b0*/  F2FP.SATFINITE.E5M2.F32.PACK_AB_MERGE_C R35, RZ, R35, RZ ;  /* 0x00000023ff23723e */ /* 0x000fca00048060ff */
[----:B------:R1:W-:Y:S01]  /*38c0*/  @!P3 STG.E.U8 desc[UR16][R14.64+0x1], R35 ;  /* 0x000001230e00b986 */ /* 0x0003e2000c101110 */
[----:B------:R-:W-:Y:S05]  /*38d0*/  @P5 BRA `(.L_x_49) ;  /* 0x0000000000045947 */ /* 0x000fea0003800000 */
[----:B------:R0:W5:Y:S02]  /*38e0*/  LDG.E.U8 R34, desc[UR16][R26.64+0x8] ;  /* 0x000008101a227981 */ /* 0x000164000c1e1100 */
.L_x_49:
[----:B------:R-:W-:Y:S05]  /*38f0*/  BSYNC B1 ;  /* 0x0000000000017941 */ /* 0x000fea0003800000 */
.L_x_48:
        /* <DEDUP_REMOVED lines=12> */
.L_x_51:
[----:B------:R-:W-:Y:S05]  /*39c0*/  BSYNC B1 ;  /* 0x0000000000017941 */ /* 0x000fea0003800000 */
.L_x_50:
        /* <DEDUP_REMOVED lines=12> */
.L_x_53:
[----:B------:R-:W-:Y:S05]  /*3a90*/  BSYNC B1 ;  /* 0x0000000000017941 */ /* 0x000fea0003800000 */
.L_x_52:
        /* <DEDUP_REMOVED lines=12> */
.L_x_55:
[----:B------:R-:W-:Y:S05]  /*3b60*/  BSYNC B1 ;  /* 0x0000000000017941 */ /* 0x000fea0003800000 */
.L_x_54:
        /* <DEDUP_REMOVED lines=12> */
.L_x_57:
[----:B------:R-:W-:Y:S05]  /*3c30*/  BSYNC B1 ;  /* 0x0000000000017941 */ /* 0x000fea0003800000 */
.L_x_56:
        /* <DEDUP_REMOVED lines=12> */
.L_x_59:
[----:B------:R-:W-:Y:S05]  /*3d00*/  BSYNC B1 ;  /* 0x0000000000017941 */ /* 0x000fea0003800000 */
.L_x_58:
        /* <DEDUP_REMOVED lines=12> */
.L_x_61:
[----:B------:R-:W-:Y:S05]  /*3dd0*/  BSYNC B1 ;  /* 0x0000000000017941 */ /* 0x000fea0003800000 */
.L_x_60:
        /* <DEDUP_REMOVED lines=12> */
.L_x_63:
[----:B------:R-:W-:Y:S05]  /*3ea0*/  BSYNC B1 ;  /* 0x0000000000017941 */ /* 0x000fea0003800000 */
.L_x_62:
        /* <DEDUP_REMOVED lines=12> */
.L_x_65:
[----:B------:R-:W-:Y:S05]  /*3f70*/  BSYNC B1 ;  /* 0x0000000000017941 */ /* 0x000fea0003800000 */
.L_x_64:
        /* <DEDUP_REMOVED lines=12> */
.L_x_67:
[----:B------:R-:W-:Y:S05]  /*4040*/  BSYNC B1 ;  /* 0x0000000000017941 */ /* 0x000fea0003800000 */
.L_x_66:
        /* <DEDUP_REMOVED lines=12> */
.L_x_69:
[----:B------:R-:W-:Y:S05]  /*4110*/  BSYNC B1 ;  /* 0x0000000000017941 */ /* 0x000fea0003800000 */
.L_x_68:
        /* <DEDUP_REMOVED lines=12> */
.L_x_71:
[----:B------:R-:W-:Y:S05]  /*41e0*/  BSYNC B1 ;  /* 0x0000000000017941 */ /* 0x000fea0003800000 */
.L_x_70:
        /* <DEDUP_REMOVED lines=12> */
.L_x_73:
[----:B------:R-:W-:Y:S05]  /*42b0*/  BSYNC B1 ;  /* 0x0000000000017941 */ /* 0x000fea0003800000 */
.L_x_72:
        /* <DEDUP_REMOVED lines=12> */
.L_x_75:
[----:B------:R-:W-:Y:S05]  /*4380*/  BSYNC B1 ;  /* 0x0000000000017941 */ /* 0x000fea0003800000 */
.L_x_74:
        /* <DEDUP_REMOVED lines=12> */
.L_x_77:
[----:B------:R-:W-:Y:S05]  /*4450*/  BSYNC B1 ;  /* 0x0000000000017941 */ /* 0x000fea0003800000 */
.L_x_76:
        /* <DEDUP_REMOVED lines=12> */
.L_x_79:
[----:B------:R-:W-:Y:S05]  /*4520*/  BSYNC B1 ;  /* 0x0000000000017941 */ /* 0x000fea0003800000 */
.L_x_78:
        /* <DEDUP_REMOVED lines=12> */
.L_x_81:
[----:B------:R-:W-:Y:S05]  /*45f0*/  BSYNC B1 ;  /* 0x0000000000017941 */ /* 0x000fea0003800000 */
.L_x_80:
        /* <DEDUP_REMOVED lines=12> */
.L_x_83:
[----:B------:R-:W-:Y:S05]  /*46c0*/  BSYNC B1 ;  /* 0x0000000000017941 */ /* 0x000fea0003800000 */
.L_x_82:
        /* <DEDUP_REMOVED lines=12> */
.L_x_85:
[----:B------:R-:W-:Y:S05]  /*4790*/  BSYNC B1 ;  /* 0x0000000000017941 */ /* 0x000fea0003800000 */
.L_x_84:
        /* <DEDUP_REMOVED lines=12> */
.L_x_87:
[----:B------:R-:W-:Y:S05]  /*4860*/  BSYNC B1 ;  /* 0x0000000000017941 */ /* 0x000fea0003800000 */
.L_x_86:
        /* <DEDUP_REMOVED lines=12> */
.L_x_89:
[----:B------:R-:W-:Y:S05]  /*4930*/  BSYNC B1 ;  /* 0x0000000000017941 */ /* 0x000fea0003800000 */
.L_x_88:
        /* <DEDUP_REMOVED lines=12> */
.L_x_91:
[----:B------:R-:W-:Y:S05]  /*4a00*/  BSYNC B1 ;  /* 0x0000000000017941 */ /* 0x000fea0003800000 */
.L_x_90:
        /* <DEDUP_REMOVED lines=12> */
.L_x_93:
[----:B------:R-:W-:Y:S05]  /*4ad0*/  BSYNC B1 ;  /* 0x0000000000017941 */ /* 0x000fea0003800000 */
.L_x_92:
        /* <DEDUP_REMOVED lines=12> */
.L_x_95:
[----:B------:R-:W-:Y:S05]  /*4ba0*/  BSYNC B1 ;  /* 0x0000000000017941 */ /* 0x000fea0003800000 */
.L_x_94:
        /* <DEDUP_REMOVED lines=12> */
.L_x_97:
[----:B------:R-:W-:Y:S05]  /*4c70*/  BSYNC B1 ;  /* 0x0000000000017941 */ /* 0x000fea0003800000 */
.L_x_96:
        /* <DEDUP_REMOVED lines=12> */
.L_x_99:
[----:B------:R-:W-:Y:S05]  /*4d40*/  BSYNC B1 ;  /* 0x0000000000017941 */ /* 0x000fea0003800000 */
.L_x_98:
[----:B-----5:R-:W-:Y:S01]  /*4d50*/  LOP3.LUT R34, R34, 0xff, RZ, 0xc0, !PT ;  /* 0x000000ff22227812 */ /* 0x020fe200078ec0ff */
[----:B------:R-:W-:Y:S01]  /*4d60*/  BSSY B1, `(.L_x_100) ;  /* 0x000000b000017945 */ /* 0x000fe20003800000 */
[----:B------:R-:W-:Y:S02]  /*4d70*/  ISETP.LT.OR P3, PT, R31, 0x39, !P2 ;  /* 0x000000391f00780c */ /* 0x000fe40005761670 */
[----:B------:R-:W-:Y:S02]  /*4d80*/  F2FP.F16.E5M2.UNPACK_B R34, R34 ;  /* 0x00000022ff22723e */ /* 0x000fe400020004ff */
[----:B0-2---:R-:W-:-:S03]  /*4d90*/  PRMT R26, RZ, 0x7610, R26 ;  /* 0x00007610ff1a7816 */ /* 0x005fc6000000001a */
[----:B------:R-:W-:-:S05]  /*4da0*/  HADD2.F32 R34, -RZ, R34.H0_H0 ;  /* 0x20000022ff227230 */ /* 0x000fca0000004100 */
[----:B------:R-:W-:-:S04]  /*4db0*/  FMUL R27, R34, R9 ;  /* 0x00000009221b7220 */ /* 0x000fc80000400000 */
[----:B------:R-:W-:-:S05]  /*4dc0*/  FFMA R27, R116, R8, R27 ;  /* 0x00000008741b7223 */ /* 0x000fca000000001b */
[----:B------:R-:W-:-:S05]  /*4dd0*/  F2FP.SATFINITE.E5M2.F32.PACK_AB_MERGE_C R27, RZ, R27, RZ ;  /* 0x0000001bff1b723e */ /* 0x000fca00048060ff */
[----:B------:R0:W-:Y:S01]  /*4de0*/  @!P1 STG.E.U8 desc[UR16][R16.64+0x39], R27 ;  /* 0x0000391b10009986 */ /* 0x0001e2000c101110 */
[----:B------:R-:W-:Y:S05]  /*4df0*/  @P3 BRA `(.L_x_101) ;  /* 0x0000000000043947 */ /* 0x000fea0003800000 */
[----:B------:R2:W5:Y:S02]  /*4e00*/  LDG.E.U8 R26, desc[UR16][R28.64+0x38] ;  /* 0x000038101c1a7981 */ /* 0x000564000c1e1100 */
.L_x_101:
[----:B------:R-:W-:Y:S05]  /*4e10*/  BSYNC B1 ;  /* 0x0000000000017941 */ /* 0x000fea0003800000 */
.L_x_100:
[----:B-----5:R-:W-:Y:S01]  /*4e20*/  LOP3.LUT R26, R26, 0xff, RZ, 0xc0, !PT ;  /* 0x000000ff1a1a7812 */ /* 0x020fe200078ec0ff */
[----:B------:R-:W-:Y:S01]  /*4e30*/  BSSY B1, `(.L_x_102) ;  /* 0x000000b000017945 */ /* 0x000fe20003800000 */
[----:B------:R-:W-:Y:S02]  /*4e40*/  ISETP.LT.OR P2, PT, R31, 0x3a, !P2 ;  /* 0x0000003a1f00780c */ /* 0x000fe40005741670 */
[----:B------:R-:W-:Y:S02]  /*4e50*/  F2FP.F16.E5M2.UNPACK_B R26, R26 ;  /* 0x0000001aff1a723e */ /* 0x000fe400020004ff */
[----:B01----:R-:W-:-:S03]  /*4e60*/  PRMT R16, RZ, 0x7610, R16 ;  /* 0x00007610ff107816 */ /* 0x003fc60000000010 */
[----:B------:R-:W-:-:S05]  /*4e70*/  HADD2.F32 R26, -RZ, R26.H0_H0 ;  /* 0x2000001aff1a7230 */ /* 0x000fca0000004100 */
[----:B------:R-:W-:-:S04]  /*4e80*/  FMUL R26, R26, R9 ;  /* 0x000000091a1a7220 */ /* 0x000fc80000400000 */
[----:B------:R-:W-:-:S05]  /*4e90*/  FFMA R26, R115, R8, R26 ;  /* 0x00000008731a7223 */ /* 0x000fca000000001a */
[----:B------:R-:W-:-:S05]  /*4ea0*/  F2FP.SATFINITE.E5M2.F32.PACK_AB_MERGE_C R17, RZ, R26, RZ ;  /* 0x0000001aff11723e */ /* 0x000fca00048060ff */
[----:B------:R0:W-:Y:S01]  /*4eb0*/  @!P3 STG.E.U8 desc[UR16][R14.64+0x38], R17 ;  /* 0x000038110e00b986 */ /* 0x0001e2000c101110 */
[----:B------:R-:W-:Y:S05]  /*4ec0*/  @P2 BRA `(.L_x_103) ;  /* 0x0000000000042947 */ /* 0x000fea0003800000 */
[----:B------:R1:W5:Y:S02]  /*4ed0*/  LDG.E.U8 R16, desc[UR16][R28.64+0x39] ;  /* 0x000039101c107981 */ /* 0x000364000c1e1100 */
.L_x_103:
[----:B------:R-:W-:Y:S05]  /*4ee0*/  BSYNC B1 ;  /* 0x0000000000017941 */ /* 0x000fea0003800000 */
.L_x_102:
[----:B-----5:R-:W-:Y:S01]  /*4ef0*/  LOP3.LUT R16, R16, 0xff, RZ, 0xc0, !PT ;  /* 0x000000ff10107812 */ /* 0x020fe200078ec0ff */
[----:B------:R-:W-:Y:S01]  /*4f00*/  BSSY B1, `(.L_x_104) ;  /* 0x0000013000017945 */ /* 0x000fe20003800000 */
[----:B-1234-:R-:W-:Y:S02]  /*4f10*/  IADD3 R29, P1, R33, 0x80, RZ ;  /* 0x00000080211d7810 */ /* 0x01efe40007f3e0ff */
[----:B------:R-:W-:-:S03]  /*4f20*/  F2FP.F16.E5M2.UNPACK_B R16, R16 ;  /* 0x00000010ff10723e */ /* 0x000fc600020004ff */
[----:B0-----:R-:W-:Y:S01]  /*4f30*/  IMAD.X R17, RZ, RZ, R25, P1 ;  /* 0x000000ffff117224 */ /* 0x001fe200008e0619 */
        /* <DEDUP_REMOVED lines=15> */
.L_x_105:
[----:B------:R-:W-:Y:S05]  /*5030*/  BSYNC B1 ;  /* 0x0000000000017941 */ /* 0x000fea0003800000 */
.L_x_104:
[----:B-----5:R-:W-:Y:S01]  /*5040*/  LOP3.LUT R26, R26, 0xff, RZ, 0xc0, !PT ;  /* 0x000000ff1a1a7812 */ /* 0x020fe200078ec0ff */
[----:B------:R-:W-:Y:S01]  /*5050*/  BSSY B1, `(.L_x_106) ;  /* 0x000000b000017945 */ /* 0x000fe20003800000 */
[----:B------:R-:W-:Y:S02]  /*5060*/  ISETP.LT.OR P3, PT, R31, 0x2, !P1 ;  /* 0x000000021f00780c */ /* 0x000fe40004f61670 */
[----:B------:R-:W-:Y:S02]  /*5070*/  F2FP.F16.E5M2.UNPACK_B R26, R26 ;  /* 0x0000001aff1a723e */ /* 0x000fe400020004ff */
[----:B0-----:R-:W-:-:S03]  /*5080*/  PRMT R14, RZ, 0x7610, R14 ;  /* 0x00007610ff0e7816 */ /* 0x001fc6000000000e */
[----:B------:R-:W-:-:S05]  /*5090*/  HADD2.F32 R26, -RZ, R26.H0_H0 ;  /* 0x2000001aff1a7230 */ /* 0x000fca0000004100 */
[----:B------:R-:W-:-:S04]  /*50a0*/  FMUL R26, R26, R9 ;  /* 0x000000091a1a7220 */ /* 0x000fc80000400000 */
[----:B------:R-:W-:-:S05]  /*50b0*/  FFMA R26, R113, R8, R26 ;  /* 0x00000008711a7223 */ /* 0x000fca000000001a */
[----:B------:R-:W-:-:S05]  /*50c0*/  F2FP.SATFINITE.E5M2.F32.PACK_AB_MERGE_C R15, RZ, R26, RZ ;  /* 0x0000001aff0f723e */ /* 0x000fca00048060ff */
[----:B------:R0:W-:Y:S01]  /*50d0*/  @!P5 STG.E.U8 desc[UR16][R12.64], R15 ;  /* 0x0000000f0c00d986 */ /* 0x0001e2000c101110 */
[----:B------:R-:W-:Y:S05]  /*50e0*/  @P3 BRA `(.L_x_107) ;  /* 0x0000000000043947 */ /* 0x000fea0003800000 */
[----:B------:R2:W5:Y:S02]  /*50f0*/  LDG.E.U8 R14, desc[UR16][R16.64+0x1] ;  /* 0x00000110100e7981 */ /* 0x000564000c1e1100 */
.L_x_107:
[----:B------:R-:W-:Y:S05]  /*5100*/  BSYNC B1 ;  /* 0x0000000000017941 */ /* 0x000fea0003800000 */
.L_x_106:
[----:B-----5:R-:W-:Y:S01]  /*5110*/  LOP3.LUT R14, R14, 0xff, RZ, 0xc0, !PT ;  /* 0x000000ff0e0e7812 */ /* 0x020fe200078ec0ff */
[----:B------:R-:W-:Y:S01]  /*5120*/  BSSY B1, `(.L_x_108) ;  /* 0x0000013000017945 */ /* 0x000fe20003800000 */
[----:B------:R-:W-:Y:S02]  /*5130*/  IADD3 R33, P2, R33, 0x88, RZ ;  /* 0x0000008821217810 */ /* 0x000fe40007f5e0ff */
[----:B------:R-:W-:-:S03]  /*5140*/  F2FP.F16.E5M2.UNPACK_B R14, R14 ;  /* 0x0000000eff0e723e */ /* 0x000fc600020004ff */
[----:B------:R-:W-:Y:S01]  /*5150*/  IMAD.X R24, RZ, RZ, R25, P2 ;  /* 0x000000ffff187224 */ /* 0x000fe200010e0619 */
[----:B------:R-:W-:Y:S01]  /*5160*/  ISETP.GE.AND P2, PT, R32, 0x89, PT ;  /* 0x000000892000780c */ /* 0x000fe20003f46270 */
[----:B------:R-:W-:Y:S02]  /*5170*/  HADD2.F32 R14, -RZ, R14.H0_H0 ;  /* 0x2000000eff0e7230 */ /* 0x000fe40000004100 */
[----:B------:R-:W-:Y:S01]  /*5180*/  IMAD R24, R24, UR6, RZ ;  /* 0x0000000618187c24 */ /* 0x000fe2000f8e02ff */
[----:B------:R-:W-:Y:S01]  /*5190*/  ISETP.LT.OR P5, PT, R31, 0x1, !P2 ;  /* 0x000000011f00780c */ /* 0x000fe200057a1670 */
[----:B------:R-:W-:-:S04]  /*51a0*/  IMAD.WIDE.U32 R6, R33, UR6, R6 ;  /* 0x0000000621067c25 */ /* 0x000fc8000f8e0006 */
[----:B0-----:R-:W-:Y:S01]  /*51b0*/  FMUL R15, R14, R9 ;  /* 0x000000090e0f7220 */ /* 0x001fe20000400000 */
[----:B------:R-:W-:Y:S01]  /*51c0*/  PRMT R14, RZ, 0x7610, R14 ;  /* 0x00007610ff0e7816 */ /* 0x000fe2000000000e */
[----:B------:R-:W-:Y:S02]  /*51d0*/  IMAD R33, R33, UR7, R24 ;  /* 0x0000000721217c24 */ /* 0x000fe4000f8e0218 */
[----:B------:R-:W-:Y:S01]  /*51e0*/  FFMA R15, R112, R8, R15 ;  /* 0x00000008700f7223 */ /* 0x000fe2000000000f */
[----:B------:R-:W-:-:S04]  /*51f0*/  IADD3 R6, P6, R6, UR10, RZ ;  /* 0x0000000a06067c10 */ /* 0x000fc8000ffde0ff */
[----:B------:R-:W-:Y:S02]  /*5200*/  F2FP.SATFINITE.E5M2.F32.PACK_AB_MERGE_C R15, RZ, R15, RZ ;  /* 0x0000000fff0f723e */ /* 0x000fe400048060ff */
[----:B------:R-:W-:-:S03]  /*5210*/  IADD3.X R7, R7, UR11, R33, P6, !PT ;  /* 0x0000000b07077c10 */ /* 0x000fc6000b7fe421 */
[----:B------:R0:W-:Y:S01]  /*5220*/  @!P3 STG.E.U8 desc[UR16][R12.64+0x1], R15 ;  /* 0x0000010f0c00b986 */ /* 0x0001e2000c101110 */
[----:B------:R-:W-:Y:S05]  /*5230*/  @P5 BRA `(.L_x_109) ;  /* 0x0000000000045947 */ /* 0x000fea0003800000 */
[----:B------:R3:W5:Y:S02]  /*5240*/  LDG.E.U8 R14, desc[UR16][R6.64] ;  /* 0x00000010060e7981 */ /* 0x000764000c1e1100 */
.L_x_109:
[----:B------:R-:W-:Y:S05]  /*5250*/  BSYNC B1 ;  /* 0x0000000000017941 */ /* 0x000fea0003800000 */
.L_x_108:
[----:B-----5:R-:W-:Y:S01]  /*5260*/  LOP3.LUT R14, R14, 0xff, RZ, 0xc0, !PT ;  /* 0x000000ff0e0e7812 */ /* 0x020fe200078ec0ff */
[----:B------:R-:W-:Y:S01]  /*5270*/  BSSY B1, `(.L_x_110) ;  /* 0x000000b000017945 */ /* 0x000fe20003800000 */
[----:B------:R-:W-:Y:S02]  /*5280*/  ISETP.LT.OR P3, PT, R31, 0x2, !P2 ;  /* 0x000000021f00780c */ /* 0x000fe40005761670 */
[----:B------:R-:W-:-:S05]  /*5290*/  F2FP.F16.E5M2.UNPACK_B R14, R14 ;  /* 0x0000000eff0e723e */ /* 0x000fca00020004ff */
[----:B------:R-:W-:-:S05]  /*52a0*/  HADD2.F32 R14, -RZ, R14.H0_H0 ;  /* 0x2000000eff0e7230 */ /* 0x000fca0000004100 */
[----:B------:R-:W-:-:S04]  /*52b0*/  FMUL R14, R14, R9 ;  /* 0x000000090e0e7220 */ /* 0x000fc80000400000 */
[----:B------:R-:W-:-:S05]  /*52c0*/  FFMA R14, R111, R8, R14 ;  /* 0x000000086f0e7223 */ /* 0x000fca000000000e */
[----:B0-----:R-:W-:Y:S02]  /*52d0*/  F2FP.SATFINITE.E5M2.F32.PACK_AB_MERGE_C R15, RZ, R14, RZ ;  /* 0x0000000eff0f723e */ /* 0x001fe400048060ff */
[----:B------:R-:W-:-:S03]  /*52e0*/  PRMT R14, RZ, 0x7610, R14 ;  /* 0x00007610ff0e7816 */ /* 0x000fc6000000000e */
[----:B------:R0:W-:Y:S01]  /*52f0*/  @!P5 STG.E.U8 desc[UR16][R10.64], R15 ;  /* 0x0000000f0a00d986 */ /* 0x0001e2000c101110 */
[----:B------:R-:W-:Y:S05]  /*5300*/  @P3 BRA `(.L_x_111) ;  /* 0x0000000000043947 */ /* 0x000fea0003800000 */
[----:B------:R4:W5:Y:S02]  /*5310*/  LDG.E.U8 R14, desc[UR16][R6.64+0x1] ;  /* 0x00000110060e7981 */ /* 0x000964000c1e1100 */
.L_x_111:
[----:B------:R-:W-:Y:S05]  /*5320*/  BSYNC B1 ;  /* 0x0000000000017941 */ /* 0x000fea0003800000 */
.L_x_110:
[----:B-----5:R-:W-:Y:S01]  /*5330*/  LOP3.LUT R14, R14, 0xff, RZ, 0xc0, !PT ;  /* 0x000000ff0e0e7812 */ /* 0x020fe200078ec0ff */
[----:B------:R-:W-:Y:S01]  /*5340*/  BSSY B1, `(.L_x_112) ;  /* 0x000000b000017945 */ /* 0x000fe20003800000 */
[----:B------:R-:W-:Y:S02]  /*5350*/  ISETP.LT.OR P5, PT, R31, 0x9, !P1 ;  /* 0x000000091f00780c */ /* 0x000fe40004fa1670 */
[----:B------:R-:W-:-:S05]  /*5360*/  F2FP.F16.E5M2.UNPACK_B R14, R14 ;  /* 0x0000000eff0e723e */ /* 0x000fca00020004ff */
[----:B------:R-:W-:-:S05]  /*5370*/  HADD2.F32 R14, -RZ, R14.H0_H0 ;  /* 0x2000000eff0e7230 */ /* 0x000fca0000004100 */
[----:B0-----:R-:W-:Y:S01]  /*5380*/  FMUL R15, R14, R9 ;  /* 0x000000090e0f7220 */ /* 0x001fe20000400000 */
[----:B------:R-:W-:-:S03]  /*5390*/  PRMT R14, RZ, 0x7610, R14 ;  /* 0x00007610ff0e7816 */ /* 0x000fc6000000000e */
[----:B------:R-:W-:-:S05]  /*53a0*/  FFMA R15, R110, R8, R15 ;  /* 0x000000086e0f7223 */ /* 0x000fca000000000f */
[----:B------:R-:W-:-:S05]  /*53b0*/  F2FP.SATFINITE.E5M2.F32.PACK_AB_MERGE_C R15, RZ, R15, RZ ;  /* 0x0000000fff0f723e */ /* 0x000fca00048060ff */
[----:B------:R0:W-:Y:S01]  /*53c0*/  @!P3 STG.E.U8 desc[UR16][R10.64+0x1], R15 ;  /* 0x0000010f0a00b986 */ /* 0x0001e2000c101110 */
[----:B------:R-:W-:Y:S05]  /*53d0*/  @P5 BRA `(.L_x_113) ;  /* 0x0000000000045947 */ /* 0x000fea0003800000 */
[----:B------:R0:W5:Y:S02]  /*53e0*/  LDG.E.U8 R14, desc[UR16][R16.64+0x8] ;  /* 0x00000810100e7981 */ /* 0x000164000c1e1100 */
.L_x_113:
[----:B------:R-:W-:Y:S05]  /*53f0*/  BSYNC B1 ;  /* 0x0000000000017941 */ /* 0x000fea0003800000 */
.L_x_112:
        /* <DEDUP_REMOVED lines=12> */
.L_x_115:
[----:B------:R-:W-:Y:S05]  /*54c0*/  BSYNC B1 ;  /* 0x0000000000017941 */ /* 0x000fea0003800000 */
.L_x_114:
        /* <DEDUP_REMOVED lines=12> */
.L_x_117:
[----:B------:R-:W-:Y:S05]  /*5590*/  BSYNC B1 ;  /* 0x0000000000017941 */ /* 0x000fea0003800000 */
.L_x_116:
        /* <DEDUP_REMOVED lines=12> */
.L_x_119:
[----:B------:R-:W-:Y:S05]  /*5660*/  BSYNC B1 ;  /* 0x0000000000017941 */ /* 0x000fea0003800000 */
.L_x_118:
        /* <DEDUP_REMOVED lines=12> */
.L_x_121:
[----:B------:R-:W-:Y:S05]  /*5730*/  BSYNC B1 ;  /* 0x0000000000017941 */ /* 0x000fea0003800000 */
.L_x_120:
        /* <DEDUP_REMOVED lines=12> */
.L_x_123:
[----:B------:R-:W-:Y:S05]  /*5800*/  BSYNC B1 ;  /* 0x0000000000017941 */ /* 0x000fea0003800000 */
.L_x_122:
        /* <DEDUP_REMOVED lines=12> */
.L_x_125:
[----:B------:R-:W-:Y:S05]  /*58d0*/  BSYNC B1 ;  /* 0x0000000000017941 */ /* 0x000fea0003800000 */
.L_x_124:
        /* <DEDUP_REMOVED lines=12> */
.L_x_127:
[----:B------:R-:W-:Y:S05]  /*59a0*/  BSYNC B1 ;  /* 0x0000000000017941 */ /* 0x000fea0003800000 */
.L_x_126:
        /* <DEDUP_REMOVED lines=12> */
.L_x_129:
[----:B------:R-:W-:Y:S05]  /*5a70*/  BSYNC B1 ;  /* 0x0000000000017941 */ /* 0x000fea0003800000 */
.L_x_128:
        /* <DEDUP_REMOVED lines=12> */
.L_x_131:
[----:B------:R-:W-:Y:S05]  /*5b40*/  BSYNC B1 ;  /* 0x0000000000017941 */ /* 0x000fea0003800000 */
.L_x_130:
        /* <DEDUP_REMOVED lines=12> */
.L_x_133:
[----:B------:R-:W-:Y:S05]  /*5c10*/  BSYNC B1 ;  /* 0x0000000000017941 */ /* 0x000fea0003800000 */
.L_x_132:
        /* <DEDUP_REMOVED lines=12> */
.L_x_135:
[----:B------:R-:W-:Y:S05]  /*5ce0*/  BSYNC B1 ;  /* 0x0000000000017941 */ /* 0x000fea0003800000 */
.L_x_134:
        /* <DEDUP_REMOVED lines=12> */
.L_x_137:
[----:B------:R-:W-:Y:S05]  /*5db0*/  BSYNC B1 ;  /* 0x0000000000017941 */ /* 0x000fea0003800000 */
.L_x_136:
        /* <DEDUP_REMOVED lines=12> */
.L_x_139:
[----:B------:R-:W-:Y:S05]  /*5e80*/  BSYNC B1 ;  /* 0x0000000000017941 */ /* 0x000fea0003800000 */
.L_x_138:
        /* <DEDUP_REMOVED lines=12> */
.L_x_141:
[----:B------:R-:W-:Y:S05]  /*5f50*/  BSYNC B1 ;  /* 0x0000000000017941 */ /* 0x000fea0003800000 */
.L_x_140:
        /* <DEDUP_REMOVED lines=12> */
.L_x_143:
[----:B------:R-:W-:Y:S05]  /*6020*/  BSYNC B1 ;  /* 0x0000000000017941 */ /* 0x000fea0003800000 */
.L_x_142:
        /* <DEDUP_REMOVED lines=12> */
.L_x_145:
[----:B------:R-:W-:Y:S05]  /*60f0*/  BSYNC B1 ;  /* 0x0000000000017941 */ /* 0x000fea0003800000 */
.L_x_144:
        /* <DEDUP_REMOVED lines=12> */
.L_x_147:
[----:B------:R-:W-:Y:S05]  /*61c0*/  BSYNC B1 ;  /* 0x0000000000017941 */ /* 0x000fea0003800000 */
.L_x_146:
        /* <DEDUP_REMOVED lines=12> */
.L_x_149:
[----:B------:R-:W-:Y:S05]  /*6290*/  BSYNC B1 ;  /* 0x0000000000017941 */ /* 0x000fea0003800000 */
.L_x_148:
        /* <DEDUP_REMOVED lines=12> */
.L_x_151:
[----:B------:R-:W-:Y:S05]  /*6360*/  BSYNC B1 ;  /* 0x0000000000017941 */ /* 0x000fea0003800000 */
.L_x_150:
        /* <DEDUP_REMOVED lines=12> */
.L_x_153:
[----:B------:R-:W-:Y:S05]  /*6430*/  BSYNC B1 ;  /* 0x0000000000017941 */ /* 0x000fea0003800000 */
.L_x_152:
        /* <DEDUP_REMOVED lines=12> */
.L_x_155:
[----:B------:R-:W-:Y:S05]  /*6500*/  BSYNC B1 ;  /* 0x0000000000017941 */ /* 0x000fea0003800000 */
.L_x_154:
        /* <DEDUP_REMOVED lines=12> */
.L_x_157:
[----:B------:R-:W-:Y:S05]  /*65d0*/  BSYNC B1 ;  /* 0x0000000000017941 */ /* 0x000fea0003800000 */
.L_x_156:
        /* <DEDUP_REMOVED lines=12> */
.L_x_159:
[----:B------:R-:W-:Y:S05]  /*66a0*/  BSYNC B1 ;  /* 0x0000000000017941 */ /* 0x000fea0003800000 */
.L_x_158:
        /* <DEDUP_REMOVED lines=12> */
.L_x_161:
[----:B------:R-:W-:Y:S05]  /*6770*/  BSYNC B1 ;  /* 0x0000000000017941 */ /* 0x000fea0003800000 */
.L_x_160:
        /* <DEDUP_REMOVED lines=12> */
.L_x_163:
[----:B------:R-:W-:Y:S05]  /*6840*/  BSYNC B1 ;  /* 0x0000000000017941 */ /* 0x000fea0003800000 */
.L_x_162:
        /* <DEDUP_REMOVED lines=12> */
.L_x_165:
[----:B------:R-:W-:Y:S05]  /*6910*/  BSYNC B1 ;  /* 0x0000000000017941 */ /* 0x000fea0003800000 */
.L_x_164:
        /* <DEDUP_REMOVED lines=12> */
.L_x_167:
[----:B------:R-:W-:Y:S05]  /*69e0*/  BSYNC B1 ;  /* 0x0000000000017941 */ /* 0x000fea0003800000 */
.L_x_166:
[----:B------:R-:W-:Y:S05]  /*69f0*/  @P2 BRA `(.L_x_168) ;  /* 0x0000001000302947 */ /* 0x000fea0003800000 */
[----:B-----5:R-:W-:-:S04]  /*6a00*/  LOP3.LUT R12, R12, 0xff, RZ, 0xc0, !PT ;  /* 0x000000ff0c0c7812 */ /* 0x020fc800078ec0ff */
[----:B------:R-:W-:-:S05]  /*6a10*/  F2FP.F16.E5M2.UNPACK_B R12, R12 ;  /* 0x0000000cff0c723e */ /* 0x000fca00020004ff */
[----:B------:R-:W-:-:S05]  /*6a20*/  HADD2.F32 R12, -RZ, R12.H0_H0 ;  /* 0x2000000cff0c7230 */ /* 0x000fca0000004100 */
[----:B0--34-:R-:W-:-:S04]  /*6a30*/  FMUL R7, R12, R9 ;  /* 0x000000090c077220 */ /* 0x019fc80000400000 */
[----:B------:R-:W-:-:S05]  /*6a40*/  FFMA R7, R20, R8, R7 ;  /* 0x0000000814077223 */ /* 0x000fca0000000007 */
[----:B------:R-:W-:-:S05]  /*6a50*/  F2FP.SATFINITE.E5M2.F32.PACK_AB_MERGE_C R7, RZ, R7, RZ ;  /* 0x00000007ff07723e */ /* 0x000fca00048060ff */
[----:B------:R0:W-:Y:S01]  /*6a60*/  STG.E.U8 desc[UR16][R10.64+0x39], R7 ;  /* 0x000039070a007986 */ /* 0x0001e2000c101110 */
[----:B------:R-:W-:Y:S05]  /*6a70*/  BRA `(.L_x_168) ;  /* 0x0000001000107947 */ /* 0x000fea0003800000 */
.L_x_39:
[C---:B------:R-:W-:Y:S01]  /*6a80*/  ISETP.GE.AND P1, PT, R32.reuse, 0x1, PT ;  /* 0x000000012000780c */ /* 0x040fe20003f26270 */
[-C--:B--2---:R-:W-:Y:S01]  /*6a90*/  FMUL R145, R145, R8.reuse ;  /* 0x0000000891917220 */ /* 0x084fe20000400000 */
[----:B------:R-:W-:Y:S01]  /*6aa0*/  ISETP.GE.AND P2, PT, R32, 0x9, PT ;  /* 0x000000092000780c */ /* 0x000fe20003f46270 */
[-C--:B------:R-:W-:Y:S01]  /*6ab0*/  FMUL R144, R144, R8.reuse ;  /* 0x0000000890907220 */ /* 0x080fe20000400000 */
[----:B------:R-:W-:Y:S01]  /*6ac0*/  ISETP.LT.OR P3, PT, R31, 0x1, !P1 ;  /* 0x000000011f00780c */ /* 0x000fe20004f61670 */
[-C--:B------:R-:W-:Y:S01]  /*6ad0*/  FMUL R143, R143, R8.reuse ;  /* 0x000000088f8f7220 */ /* 0x080fe20000400000 */
[C---:B------:R-:W-:Y:S01]  /*6ae0*/  ISETP.LT.OR P6, PT, R31.reuse, 0x2, !P1 ;  /* 0x000000021f00780c */ /* 0x040fe20004fc1670 */
[-C--:B------:R-:W-:Y:S01]  /*6af0*/  FMUL R142, R142, R8.reuse ;  /* 0x000000088e8e7220 */ /* 0x080fe20000400000 */
[----:B------:R-:W-:Y:S01]  /*6b00*/  ISETP.LT.OR P5, PT, R31, 0x1, !P2 ;  /* 0x000000011f00780c */ /* 0x000fe200057a1670 */
[-C--:B------:R-:W-:Y:S01]  /*6b10*/  FMUL R141, R141, R8.reuse ;  /* 0x000000088d8d7220 */ /* 0x080fe20000400000 */
[----:B------:R-:W-:Y:S01]  /*6b20*/  F2FP.SATFINITE.E5M2.F32.PACK_AB_MERGE_C R145, RZ, R145, RZ ;  /* 0x00000091ff91723e */ /* 0x000fe200048060ff */
[----:B------:R-:W-:Y:S01]  /*6b30*/  FMUL R140, R140, R8 ;  /* 0x000000088c8c7220 */ /* 0x000fe20000400000 */
[----:B------:R-:W-:Y:S01]  /*6b40*/  F2FP.SATFINITE.E5M2.F32.PACK_AB_MERGE_C R7, RZ, R144, RZ ;  /* 0x00000090ff07723e */ /* 0x000fe200048060ff */
[-C--:B------:R-:W-:Y:S01]  /*6b50*/  FMUL R139, R139, R8.reuse ;  /* 0x000000088b8b7220 */ /* 0x080fe20000400000 */
[----:B------:R-:W-:Y:S01]  /*6b60*/  F2FP.SATFINITE.E5M2.F32.PACK_AB_MERGE_C R143, RZ, R143, RZ ;  /* 0x0000008fff8f723e */ /* 0x000fe200048060ff */
[----:B------:R-:W-:Y:S01]  /*6b70*/  FMUL R138, R138, R8 ;  /* 0x000000088a8a7220 */ /* 0x000fe20000400000 */
[----:B------:R-:W-:Y:S01]  /*6b80*/  F2FP.SATFINITE.E5M2.F32.PACK_AB_MERGE_C R25, RZ, R142, RZ ;  /* 0x0000008eff19723e */ /* 0x000fe200048060ff */
[----:B------:R-:W-:Y:S01]  /*6b90*/  @!P3 STG.E.U8 desc[UR16][R16.64], R145 ;  /* 0x000000911000b986 */ /* 0x000fe2000c101110 */
[----:B------:R-:W-:Y:S01]  /*6ba0*/  ISETP.LT.OR P3, PT, R31, 0x2, !P2 ;  /* 0x000000021f00780c */ /* 0x000fe20005761670 */
[-C--:B------:R-:W-:Y:S01]  /*6bb0*/  FMUL R137, R137, R8.reuse ;  /* 0x0000000889897220 */ /* 0x080fe20000400000 */
[----:B------:R-:W-:Y:S01]  /*6bc0*/  F2FP.SATFINITE.E5M2.F32.PACK_AB_MERGE_C R141, RZ, R141, RZ ;  /* 0x0000008dff8d723e */ /* 0x000fe200048060ff */
[----:B------:R0:W-:Y:S01]  /*6bd0*/  @!P6 STG.E.U8 desc[UR16][R16.64+0x1], R7 ;  /* 0x000001071000e986 */ /* 0x0001e2000c101110 */
[C---:B------:R-:W-:Y:S01]  /*6be0*/  ISETP.LT.OR P6, PT, R31.reuse, 0x9, !P1 ;  /* 0x000000091f00780c */ /* 0x040fe20004fc1670 */
[-C--:B------:R-:W-:Y:S01]  /*6bf0*/  FMUL R136, R136, R8.reuse ;  /* 0x0000000888887220 */ /* 0x080fe20000400000 */
[----:B------:R-:W-:Y:S01]  /*6c00*/  F2FP.SATFINITE.E5M2.F32.PACK_AB_MERGE_C R139, RZ, R139, RZ ;  /* 0x0000008bff8b723e */ /* 0x000fe200048060ff */
[----:B------:R-:W-:Y:S01]  /*6c10*/  @!P5 STG.E.U8 desc[UR16][R14.64], R143 ;  /* 0x0000008f0e00d986 */ /* 0x000fe2000c101110 */
[----:B------:R-:W-:Y:S01]  /*6c20*/  ISETP.LT.OR P5, PT, R31, 0xa, !P1 ;  /* 0x0000000a1f00780c */ /* 0x000fe20004fa1670 */
[----:B------:R-:W-:Y:S01]  /*6c30*/  FMUL R135, R135, R8 ;  /* 0x0000000887877220 */ /* 0x000fe20000400000 */
[----:B------:R-:W-:Y:S01]  /*6c40*/  F2FP.SATFINITE.E5M2.F32.PACK_AB_MERGE_C R27, RZ, R138, RZ ;  /* 0x0000008aff1b723e */ /* 0x000fe200048060ff */
[-C--:B------:R-:W-:Y:S01]  /*6c50*/  FMUL R134, R134, R8.reuse ;  /* 0x0000000886867220 */ /* 0x080fe20000400000 */
[----:B------:R-:W-:Y:S01]  /*6c60*/  F2FP.SATFINITE.E5M2.F32.PACK_AB_MERGE_C R137, RZ, R137, RZ ;  /* 0x00000089ff89723e */ /* 0x000fe200048060ff */
[----:B------:R1:W-:Y:S01]  /*6c70*/  @!P3 STG.E.U8 desc[UR16][R14.64+0x1], R25 ;  /* 0x000001190e00b986 */ /* 0x0003e2000c101110 */
[----:B------:R-:W-:Y:S01]  /*6c80*/  ISETP.LT.OR P3, PT, R31, 0x9, !P2 ;  /* 0x000000091f00780c */ /* 0x000fe20005761670 */
[----:B------:R-:W-:Y:S01]  /*6c90*/  FMUL R133, R133, R8 ;  /* 0x0000000885857220 */ /* 0x000fe20000400000 */
[----:B0-----:R-:W-:Y:S01]  /*6ca0*/  F2FP.SATFINITE.E5M2.F32.PACK_AB_MERGE_C R7, RZ, R140, RZ ;  /* 0x0000008cff07723e */ /* 0x001fe200048060ff */
[----:B------:R-:W-:Y:S01]  /*6cb0*/  @!P6 STG.E.U8 desc[UR16][R16.64+0x8], R141 ;  /* 0x0000088d1000e986 */ /* 0x000fe2000c101110 */
[C---:B------:R-:W-:Y:S01]  /*6cc0*/  ISETP.LT.OR P6, PT, R31.reuse, 0xa, !P2 ;  /* 0x0000000a1f00780c */ /* 0x040fe200057c1670 */
[-C--:B------:R-:W-:Y:S01]  /*6cd0*/  FMUL R132, R132, R8.reuse ;  /* 0x0000000884847220 */ /* 0x080fe20000400000 */
[----:B------:R-:W-:Y:S01]  /*6ce0*/  F2FP.SATFINITE.E5M2.F32.PACK_AB_MERGE_C R135, RZ, R135, RZ ;  /* 0x00000087ff87723e */ /* 0x000fe200048060ff */
[----:B------:R0:W-:Y:S01]  /*6cf0*/  @!P5 STG.E.U8 desc[UR16][R16.64+0x9], R7 ;  /* 0x000009071000d986 */ /* 0x0001e2000c101110 */
[----:B------:R-:W-:Y:S01]  /*6d00*/  ISETP.LT.OR P5, PT, R31, 0x11, !P1 ;  /* 0x000000111f00780c */ /* 0x000fe20004fa1670 */
[-C--:B------:R-:W-:Y:S01]  /*6d10*/  FMUL R131, R131, R8.reuse ;  /* 0x0000000883837220 */ /* 0x080fe20000400000 */
[----:B------:R-:W-:Y:S01]  /*6d20*/  F2FP.SATFINITE.E5M2.F32.PACK_AB_MERGE_C R133, RZ, R133, RZ ;  /* 0x00000085ff85723e */ /* 0x000fe200048060ff */
[----:B------:R-:W-:Y:S01]  /*6d30*/  FMUL R130, R130, R8 ;  /* 0x0000000882827220 */ /* 0x000fe20000400000 */
[----:B-1----:R-:W-:Y:S01]  /*6d40*/  F2FP.SATFINITE.E5M2.F32.PACK_AB_MERGE_C R25, RZ, R134, RZ ;  /* 0x00000086ff19723e */ /* 0x002fe200048060ff */
[----:B------:R-:W-:Y:S01]  /*6d50*/  @!P3 STG.E.U8 desc[UR16][R14.64+0x8], R139 ;  /* 0x0000088b0e00b986 */ /* 0x000fe2000c101110 */
[----:B------:R-:W-:Y:S01]  /*6d60*/  ISETP.LT.OR P3, PT, R31, 0x12, !P1 ;  /* 0x000000121f00780c */ /* 0x000fe20004f61670 */
[-C--:B------:R-:W-:Y:S01]  /*6d70*/  FMUL R129, R129, R8.reuse ;  /* 0x0000000881817220 */ /* 0x080fe20000400000 */
[----:B------:R-:W-:Y:S01]  /*6d80*/  F2FP.SATFINITE.E5M2.F32.PACK_AB_MERGE_C R131, RZ, R131, RZ ;  /* 0x00000083ff83723e */ /* 0x000fe200048060ff */
[----:B------:R1:W-:Y:S01]  /*6d90*/  @!P6 STG.E.U8 desc[UR16][R14.64+0x9], R27 ;  /* 0x0000091b0e00e986 */ /* 0x0003e2000c101110 */
[C---:B------:R-:W-:Y:S01]  /*6da0*/  ISETP.LT.OR P6, PT, R31.reuse, 0x11, !P2 ;  /* 0x000000111f00780c */ /* 0x040fe200057c1670 */
[----:B------:R-:W-:Y:S01]  /*6db0*/  FMUL R128, R128, R8 ;  /* 0x0000000880807220 */ /* 0x000fe20000400000 */
[----:B0-----:R-:W-:Y:S01]  /*6dc0*/  F2FP.SATFINITE.E5M2.F32.PACK_AB_MERGE_C R7, RZ, R136, RZ ;  /* 0x00000088ff07723e */ /* 0x001fe200048060ff */
[----:B------:R-:W-:Y:S01]  /*6dd0*/  @!P5 STG.E.U8 desc[UR16][R16.64+0x10], R137 ;  /* 0x000010891000d986 */ /* 0x000fe2000c101110 */
[----:B------:R-:W-:Y:S01]  /*6de0*/  ISETP.LT.OR P5, PT, R31, 0x12, !P2 ;  /* 0x000000121f00780c */ /* 0x000fe200057a1670 */
[-C--:B------:R-:W-:Y:S01]  /*6df0*/  FMUL R127, R127, R8.reuse ;  /* 0x000000087f7f7220 */ /* 0x080fe20000400000 */
[----:B------:R-:W-:Y:S01]  /*6e00*/  F2FP.SATFINITE.E5M2.F32.PACK_AB_MERGE_C R129, RZ, R129, RZ ;  /* 0x00000081ff81723e */ /* 0x000fe200048060ff */
[-C--:B------:R-:W-:Y:S01]  /*6e10*/  FMUL R126, R126, R8.reuse ;  /* 0x000000087e7e7220 */ /* 0x080fe20000400000 */
[-C--:B------:R-:W-:Y:S01]  /*6e20*/  FMUL R125, R125, R8.reuse ;  /* 0x000000087d7d7220 */ /* 0x080fe20000400000 */
[----:B------:R0:W-:Y:S01]  /*6e30*/  @!P3 STG.E.U8 desc[UR16][R16.64+0x11], R7 ;  /* 0x000011071000b986 */ /* 0x0001e2000c101110 */
[C---:B------:R-:W-:Y:S01]  /*6e40*/  ISETP.LT.OR P3, PT, R31.reuse, 0x19, !P1 ;  /* 0x000000191f00780c */ /* 0x040fe20004f61670 */
[----:B------:R-:W-:Y:S01]  /*6e50*/  FMUL R124, R124, R8 ;  /* 0x000000087c7c7220 */ /* 0x000fe20000400000 */
[----:B-1----:R-:W-:Y:S01]  /*6e60*/  F2FP.SATFINITE.E5M2.F32.PACK_AB_MERGE_C R27, RZ, R132, RZ ;  /* 0x00000084ff1b723e */ /* 0x002fe200048060ff */
[----:B------:R-:W-:Y:S01]  /*6e70*/  @!P6 STG.E.U8 desc[UR16][R14.64+0x10], R135 ;  /* 0x000010870e00e986 */ /* 0x000fe2000c101110 */
[----:B------:R-:W-:Y:S01]  /*6e80*/  ISETP.LT.OR P6, PT, R31, 0x1a, !P1 ;  /* 0x0000001a1f00780c */ /* 0x000fe20004fc1670 */
[-C--:B------:R-:W-:Y:S01]  /*6e90*/  FMUL R123, R123, R8.reuse ;  /* 0x000000087b7b7220 */ /* 0x080fe20000400000 */
[----:B------:R-:W-:Y:S01]  /*6ea0*/  F2FP.SATFINITE.E5M2.F32.PACK_AB_MERGE_C R127, RZ, R127, RZ ;  /* 0x0000007fff7f723e */ /* 0x000fe200048060ff */
[----:B------:R1:W-:Y:S01]  /*6eb0*/  @!P5 STG.E.U8 desc[UR16][R14.64+0x11], R25 ;  /* 0x000011190e00d986 */ /* 0x0003e2000c101110 */
[----:B------:R-:W-:Y:S01]  /*6ec0*/  ISETP.LT.OR P5, PT, R31, 0x19, !P2 ;  /* 0x000000191f00780c */ /* 0x000fe200057a1670 */
[-C--:B------:R-:W-:Y:S01]  /*6ed0*/  FMUL R122, R122, R8.reuse ;  /* 0x000000087a7a7220 */ /* 0x080fe20000400000 */
[----:B------:R-:W-:Y:S01]  /*6ee0*/  F2FP.SATFINITE.E5M2.F32.PACK_AB_MERGE_C R125, RZ, R125, RZ ;  /* 0x0000007dff7d723e */ /* 0x000fe200048060ff */
        /* <DEDUP_REMOVED lines=8> */
[----:B------:R-:W-:Y:S01]  /*6f70*/  FMUL R119, R119, R8 ;  /* 0x0000000877777220 */ /* 0x000fe20000400000 */
[----:B-1----:R-:W-:Y:S01]  /*6f80*/  F2FP.SATFINITE.E5M2.F32.PACK_AB_MERGE_C R25, RZ, R128, RZ ;  /* 0x00000080ff19723e */ /* 0x002fe200048060ff */
[----:B------:R-:W-:Y:S01]  /*6f90*/  @!P5 STG.E.U8 desc[UR16][R14.64+0x18], R131 ;  /* 0x000018830e00d986 */ /* 0x000fe2000c101110 */
[----:B------:R-:W-:Y:S01]  /*6fa0*/  ISETP.LT.OR P5, PT, R31, 0x22, !P1 ;  /* 0x000000221f00780c */ /* 0x000fe20004fa1670 */
[-C--:B------:R-:W-:Y:S01]  /*6fb0*/  FMUL R118, R118, R8.reuse ;  /* 0x0000000876767220 */ /* 0x080fe20000400000 */
[----:B------:R-:W-:Y:S01]  /*6fc0*/  F2FP.SATFINITE.E5M2.F32.PACK_AB_MERGE_C R121, RZ, R121, RZ ;  /* 0x00000079ff79723e */ /* 0x000fe200048060ff */
[-C--:B------:R-:W-:Y:S01]  /*6fd0*/  FMUL R117, R117, R8.reuse ;  /* 0x0000000875757220 */ /* 0x080fe20000400000 */
[----:B------:R-:W-:Y:S01]  /*6fe0*/  F2FP.SATFINITE.E5M2.F32.PACK_AB_MERGE_C R119, RZ, R119, RZ ;  /* 0x00000077ff77723e */ /* 0x000fe200048060ff */
[----:B------:R1:W-:Y:S01]  /*6ff0*/  @!P3 STG.E.U8 desc[UR16][R14.64+0x19], R7 ;  /* 0x000019070e00b986 */ /* 0x0003e2000c101110 */
[C---:B------:R-:W-:Y:S01]  /*7000*/  ISETP.LT.OR P3, PT, R31.reuse, 0x21, !P2 ;  /* 0x000000211f00780c */ /* 0x040fe20005761670 */
        /* <DEDUP_REMOVED lines=9> */
[----:B------:R-:W-:Y:S01]  /*70a0*/  FMUL R113, R113, R8 ;  /* 0x0000000871717220 */ /* 0x000fe20000400000 */
[----:B-1----:R-:W-:Y:S01]  /*70b0*/  F2FP.SATFINITE.E5M2.F32.PACK_AB_MERGE_C R7, RZ, R124, RZ ;  /* 0x0000007cff07723e */ /* 0x002fe200048060ff */
[-C--:B------:R-:W-:Y:S01]  /*70c0*/  FMUL R112, R112, R8.reuse ;  /* 0x0000000870707220 */ /* 0x080fe20000400000 */
        /* <DEDUP_REMOVED lines=29> */
[----:B------:R-:W-:Y:S01]  /*72a0*/  ISETP.LT.OR P3, PT, R31, 0x32, !P2 ;  /* 0x000000321f00780c */ /* 0x000fe20005761670 */
[-C--:B------:R-:W-:Y:S01]  /*72b0*/  FMUL R103, R103, R8.reuse ;  /* 0x0000000867677220 */ /* 0x080fe20000400000 */
[----:B------:R-:W-:Y:S01]  /*72c0*/  F2FP.SATFINITE.E5M2.F32.PACK_AB_MERGE_C R105, RZ, R105, RZ ;  /* 0x00000069ff69723e */ /* 0x000fe200048060ff */
[----:B------:R0:W-:Y:S01]  /*72d0*/  @!P6 STG.E.U8 desc[UR16][R16.64+0x31], R27 ;  /* 0x0000311b1000e986 */ /* 0x0001e2000c101110 */
[C---:B------:R-:W-:Y:S01]  /*72e0*/  ISETP.LT.OR P6, PT, R31.reuse, 0x39, !P1 ;  /* 0x000000391f00780c */ /* 0x040fe20004fc1670 */
[-C--:B------:R-:W-:Y:S01]  /*72f0*/  FMUL R102, R102, R8.reuse ;  /* 0x0000000866667220 */ /* 0x080fe20000400000 */
[C---:B------:R-:W-:Y:S01]  /*7300*/  ISETP.LT.OR P1, PT, R31.reuse, 0x3a, !P1 ;  /* 0x0000003a1f00780c */ /* 0x040fe20004f21670 */
[----:B------:R-:W-:Y:S01]  /*7310*/  @!P5 STG.E.U8 desc[UR16][R14.64+0x30], R119 ;  /* 0x000030770e00d986 */ /* 0x000fe2000c101110 */
[C---:B------:R-:W-:Y:S01]  /*7320*/  ISETP.LT.OR P5, PT, R31.reuse, 0x39, !P2 ;  /* 0x000000391f00780c */ /* 0x040fe200057a1670 */
[-C--:B------:R-:W-:Y:S01]  /*7330*/  FMUL R100, R100, R8.reuse ;  /* 0x0000000864647220 */ /* 0x080fe20000400000 */
[----:B------:R-:W-:Y:S01]  /*7340*/  ISETP.LT.OR P2, PT, R31, 0x3a, !P2 ;  /* 0x0000003a1f00780c */ /* 0x000fe20005741670 */
[----:B------:R-:W-:Y:S01]  /*7350*/  FMUL R101, R101, R8 ;  /* 0x0000000865657220 */ /* 0x000fe20000400000 */
[----:B-1----:R-:W-:Y:S01]  /*7360*/  F2FP.SATFINITE.E5M2.F32.PACK_AB_MERGE_C R25, RZ, R116, RZ ;  /* 0x00000074ff19723e */ /* 0x002fe200048060ff */
[----:B------:R1:W-:Y:S01]  /*7370*/  @!P3 STG.E.U8 desc[UR16][R14.64+0x31], R7 ;  /* 0x000031070e00b986 */ /* 0x0003e2000c101110 */
[C---:B------:R-:W-:Y:S01]  /*7380*/  ISETP.GE.AND P3, PT, R32.reuse, 0x89, PT ;  /* 0x000000892000780c */ /* 0x040fe20003f66270 */
[----:B------:R-:W-:Y:S01]  /*7390*/  FMUL R99, R99, R8 ;  /* 0x0000000863637220 */ /* 0x000fe20000400000 */
[----:B0-----:R-:W-:Y:S01]  /*73a0*/  F2FP.SATFINITE.E5M2.F32.PACK_AB_MERGE_C R27, RZ, R114, RZ ;  /* 0x00000072ff1b723e */ /* 0x001fe200048060ff */
[----:B------:R-:W-:Y:S01]  /*73b0*/  @!P6 STG.E.U8 desc[UR16][R16.64+0x38], R117 ;  /* 0x000038751000e986 */ /* 0x000fe2000c101110 */
[----:B------:R-:W-:Y:S01]  /*73c0*/  ISETP.GE.AND P6, PT, R32, 0x81, PT ;  /* 0x000000812000780c */ /* 0x000fe20003fc6270 */
[-C--:B------:R-:W-:Y:S01]  /*73d0*/  FMUL R98, R98, R8.reuse ;  /* 0x0000000862627220 */ /* 0x080fe20000400000 */
[----:B------:R-:W-:Y:S01]  /*73e0*/  F2FP.SATFINITE.E5M2.F32.PACK_AB_MERGE_C R103, RZ, R103, RZ ;  /* 0x00000067ff67723e */ /* 0x000fe200048060ff */
[----:B------:R0:W-:Y:S01]  /*73f0*/  @!P1 STG.E.U8 desc[UR16][R16.64+0x39], R25 ;  /* 0x0000391910009986 */ /* 0x0001e2000c101110 */
[----:B------:R-:W-:Y:S01]  /*7400*/  ISETP.LT.OR P1, PT, R31, 0x1, !P6 ;  /* 0x000000011f00780c */ /* 0x000fe20007721670 */
[-C--:B------:R-:W-:Y:S01]  /*7410*/  FMUL R97, R97, R8.reuse ;  /* 0x0000000861617220 */ /* 0x080fe20000400000 */
[----:B------:R-:W-:Y:S01]  /*7420*/  F2FP.SATFINITE.E5M2.F32.PACK_AB_MERGE_C R101, RZ, R101, RZ ;  /* 0x00000065ff65723e */ /* 0x000fe200048060ff */
[----:B------:R-:W-:Y:S01]  /*7430*/  @!P2 STG.E.U8 desc[UR16][R14.64+0x39], R27 ;  /* 0x0000391b0e00a986 */ /* 0x000fe2000c101110 */
[C---:B------:R-:W-:Y:S01]  /*7440*/  ISETP.LT.OR P2, PT, R31.reuse, 0x2, !P6 ;  /* 0x000000021f00780c */ /* 0x040fe20007741670 */
[----:B------:R-:W-:Y:S01]  /*7450*/  FMUL R96, R96, R8 ;  /* 0x0000000860607220 */ /* 0x000fe20000400000 */
[----:B-1----:R-:W-:Y:S01]  /*7460*/  F2FP.SATFINITE.E5M2.F32.PACK_AB_MERGE_C R7, RZ, R112, RZ ;  /* 0x00000070ff07723e */ /* 0x002fe200048060ff */
        /* <DEDUP_REMOVED lines=45> */
[----:B------:R-:W-:Y:S01]  /*7740*/  FMUL R20, R20, R8 ;  /* 0x0000000814147220 */ /* 0x000fe20000400000 */
[----:B------:R-:W-:-:S03]  /*7750*/  F2FP.SATFINITE.E5M2.F32.PACK_AB_MERGE_C R19, RZ, R19, RZ ;  /* 0x00000013ff13723e */ /* 0x000fc600048060ff */
[----:B------:R-:W-:Y:S02]  /*7760*/  F2FP.SATFINITE.E5M2.F32.PACK_AB_MERGE_C R21, RZ, R21, RZ ;  /* 0x00000015ff15723e */ /* 0x000fe400048060ff */
[----:B-1----:R-:W-:Y:S01]  /*7770*/  F2FP.SATFINITE.E5M2.F32.PACK_AB_MERGE_C R7, RZ, R100, RZ ;  /* 0x00000064ff07723e */ /* 0x002fe200048060ff */
[----:B------:R0:W-:Y:S01]  /*7780*/  @!P2 STG.E.U8 desc[UR16][R12.64+0x11], R15 ;  /* 0x0000110f0c00a986 */ /* 0x0001e2000c101110 */
[----:B------:R-:W-:-:S03]  /*7790*/  ISETP.LT.OR P2, PT, R31, 0x1a, !P6 ;  /* 0x0000001a1f00780c */ /* 0x000fc60007741670 */
[----:B------:R-:W-:Y:S01]  /*77a0*/  @!P1 STG.E.U8 desc[UR16][R10.64+0x10], R103 ;  /* 0x000010670a009986 */ /* 0x000fe2000c101110 */
[----:B------:R-:W-:-:S03]  /*77b0*/  ISETP.LT.OR P1, PT, R31, 0x19, !P6 ;  /* 0x000000191f00780c */ /* 0x000fc60007721670 */
[----:B------:R1:W-:Y:S01]  /*77c0*/  @!P5 STG.E.U8 desc[UR16][R10.64+0x11], R17 ;  /* 0x000011110a00d986 */ /* 0x0003e2000c101110 */
[----:B------:R-:W-:Y:S02]  /*77d0*/  ISETP.LT.OR P5, PT, R31, 0x19, !P3 ;  /* 0x000000191f00780c */ /* 0x000fe40005fa1670 */
[----:B0-----:R-:W-:-:S03]  /*77e0*/  F2FP.SATFINITE.E5M2.F32.PACK_AB_MERGE_C R15, RZ, R98, RZ ;  /* 0x00000062ff0f723e */ /* 0x001fc600048060ff */
[----:B------:R0:W-:Y:S01]  /*77f0*/  @!P2 STG.E.U8 desc[UR16][R12.64+0x19], R7 ;  /* 0x000019070c00a986 */ /* 0x0001e2000c101110 */
[----:B------:R-:W-:-:S03]  /*7800*/  ISETP.LT.OR P2, PT, R31, 0x1a, !P3 ;  /* 0x0000001a1f00780c */ /* 0x000fc60005f41670 */
[----:B------:R-:W-:Y:S01]  /*7810*/  @!P1 STG.E.U8 desc[UR16][R12.64+0x18], R101 ;  /* 0x000018650c009986 */ /* 0x000fe2000c101110 */
[C---:B------:R-:W-:Y:S02]  /*7820*/  ISETP.LT.OR P1, PT, R31.reuse, 0x21, !P6 ;  /* 0x000000211f00780c */ /* 0x040fe40007721670 */
[----:B-1----:R-:W-:Y:S01]  /*7830*/  F2FP.SATFINITE.E5M2.F32.PACK_AB_MERGE_C R17, RZ, R96, RZ ;  /* 0x00000060ff11723e */ /* 0x002fe200048060ff */
[----:B------:R-:W-:Y:S01]  /*7840*/  @!P5 STG.E.U8 desc[UR16][R10.64+0x18], R99 ;  /* 0x000018630a00d986 */ /* 0x000fe2000c101110 */
[----:B------:R-:W-:Y:S02]  /*7850*/  ISETP.LT.OR P5, PT, R31, 0x22, !P6 ;  /* 0x000000221f00780c */ /* 0x000fe400077a1670 */
[----:B0-----:R-:W-:-:S03]  /*7860*/  F2FP.SATFINITE.E5M2.F32.PACK_AB_MERGE_C R7, RZ, R94, RZ ;  /* 0x0000005eff07723e */ /* 0x001fc600048060ff */
        /* <DEDUP_REMOVED lines=21> */
[----:B0-----:R-:W-:-:S07]  /*79c0*/  F2FP.SATFINITE.E5M2.F32.PACK_AB_MERGE_C R15, RZ, R18, RZ ;  /* 0x00000012ff0f723e */ /* 0x001fce00048060ff */
[----:B------:R-:W-:Y:S01]  /*79d0*/  @!P1 STG.E.U8 desc[UR16][R12.64+0x30], R89 ;  /* 0x000030590c009986 */ /* 0x000fe2000c101110 */
[C---:B------:R-:W-:Y:S02]  /*79e0*/  ISETP.LT.OR P1, PT, R31.reuse, 0x39, !P6 ;  /* 0x000000391f00780c */ /* 0x040fe40007721670 */
[C---:B------:R-:W-:Y:S01]  /*79f0*/  ISETP.LT.OR P6, PT, R31.reuse, 0x3a, !P6 ;  /* 0x0000003a1f00780c */ /* 0x040fe200077c1670 */
[----:B------:R0:W-:Y:S01]  /*7a00*/  @!P5 STG.E.U8 desc[UR16][R12.64+0x31], R7 ;  /* 0x000031070c00d986 */ /* 0x0001e2000c101110 */
[C---:B------:R-:W-:Y:S02]  /*7a10*/  ISETP.LT.OR P5, PT, R31.reuse, 0x32, !P3 ;  /* 0x000000321f00780c */ /* 0x040fe40005fa1670 */
[----:B-1----:R-:W-:Y:S01]  /*7a20*/  F2FP.SATFINITE.E5M2.F32.PACK_AB_MERGE_C R17, RZ, R20, RZ ;  /* 0x00000014ff11723e */ /* 0x002fe200048060ff */
[----:B------:R1:W-:Y:S01]  /*7a30*/  @!P2 STG.E.U8 desc[UR16][R10.64+0x30], R23 ;  /* 0x000030170a00a986 */ /* 0x0003e2000c101110 */
[C---:B------:R-:W-:Y:S02]  /*7a40*/  ISETP.LT.OR P2, PT, R31.reuse, 0x39, !P3 ;  /* 0x000000391f00780c */ /* 0x040fe40005f41670 */
[----:B------:R-:W-:-:S02]  /*7a50*/  ISETP.LT.OR P3, PT, R31, 0x3a, !P3 ;  /* 0x0000003a1f00780c */ /* 0x000fc40005f61670 */
[----:B0-----:R-:W-:-:S05]  /*7a60*/  F2FP.SATFINITE.E5M2.F32.PACK_AB_MERGE_C R7, RZ, R22, RZ ;  /* 0x00000016ff07723e */ /* 0x001fca00048060ff */
[----:B------:R1:W-:Y:S04]  /*7a70*/  @!P5 STG.E.U8 desc[UR16][R10.64+0x31], R7 ;  /* 0x000031070a00d986 */ /* 0x0003e8000c101110 */
[----:B------:R1:W-:Y:S04]  /*7a80*/  @!P1 STG.E.U8 desc[UR16][R12.64+0x38], R19 ;  /* 0x000038130c009986 */ /* 0x0003e8000c101110 */
[----:B------:R1:W-:Y:S04]  /*7a90*/  @!P6 STG.E.U8 desc[UR16][R12.64+0x39], R15 ;  /* 0x0000390f0c00e986 */ /* 0x0003e8000c101110 */
[----:B------:R1:W-:Y:S04]  /*7aa0*/  @!P2 STG.E.U8 desc[UR16][R10.64+0x38], R21 ;  /* 0x000038150a00a986 */ /* 0x0003e8000c101110 */
[----:B------:R1:W-:Y:S02]  /*7ab0*/  @!P3 STG.E.U8 desc[UR16][R10.64+0x39], R17 ;  /* 0x000039110a00b986 */ /* 0x0003e4000c101110 */
.L_x_168:
[----:B------:R-:W-:Y:S05]  /*7ac0*/  BSYNC B0 ;  /* 0x0000000000007941 */ /* 0x000fea0003800000 */
.L_x_38:
[----:B------:R-:W-:Y:S01]  /*7ad0*/  ULDC UR6, c[0x0][0xc] ;  /* 0x0000030000067ab9 */ /* 0x000fe20000000800 */
[----:B------:R-:W-:Y:S01]  /*7ae0*/  ULDC UR7, c[0x0][0x10] ;  /* 0x0000040000077ab9 */ /* 0x000fe20000000800 */
[----:B01-34-:R-:W0:Y:S01]  /*7af0*/  LDC R7, c[0x0][0x14] ;  /* 0x00000500ff077b82 */ /* 0x01be220000000800 */
[----:B------:R-:W-:Y:S01]  /*7b00*/  UIMAD.WIDE.U32 UR6, UR6, UR7, URZ ;  /* 0x00000007060672a5 */ /* 0x000fe2000f8e003f */
[----:B------:R-:W-:Y:S02]  /*7b10*/  IMAD.MOV.U32 R10, RZ, RZ, -0x1 ;  /* 0xffffffffff0a7424 */ /* 0x000fe400078e00ff */
[----:B------:R-:W-:-:S03]  /*7b20*/  IMAD.MOV.U32 R6, RZ, RZ, -0x1 ;  /* 0xffffffffff067424 */ /* 0x000fc600078e00ff */
[----:B0-----:R-:W-:-:S04]  /*7b30*/  IMAD.WIDE.U32 R2, R7, UR6, R2 ;  /* 0x0000000607027c25 */ /* 0x001fc8000f8e0002 */
[----:B------:R-:W-:Y:S01]  /*7b40*/  IMAD R7, R7, UR7, RZ ;  /* 0x0000000707077c24 */ /* 0x000fe2000f8e02ff */
[----:B------:R-:W-:Y:S02]  /*7b50*/  ULDC.64 UR6, c[0x0][0x650] ;  /* 0x0001940000067ab9 */ /* 0x000fe40000000a00 */
[----:B------:R-:W-:Y:S01]  /*7b60*/  ISETP.GE.U32.AND P1, PT, R2, UR6, PT ;  /* 0x0000000602007c0c */ /* 0x000fe2000bf26070 */
[--C-:B------:R-:W-:Y:S01]  /*7b70*/  IMAD.IADD R3, R3, 0x1, R7.reuse ;  /* 0x0000000103037824 */ /* 0x100fe200078e0207 */
[----:B------:R-:W-:-:S04]  /*7b80*/  PRMT R7, RZ, 0x7610, R7 ;  /* 0x00007610ff077816 */ /* 0x000fc80000000007 */
[----:B------:R-:W-:-:S13]  /*7b90*/  ISETP.GE.U32.AND.EX P1, PT, R3, UR7, PT, P1 ;  /* 0x0000000703007c0c */ /* 0x000fda000bf26110 */
[----:B------:R-:W-:Y:S05]  /*7ba0*/  @P1 BRA `(.L_x_169) ;  /* 0x0000000400601947 */ /* 0x000fea0003800000 */
[----:B------:R-:W0:Y:S01]  /*7bb0*/  S2R R20, SR_CTAID.X ;  /* 0x0000000000147919 */ /* 0x000e220000002500 */
[----:B------:R-:W1:Y:S01]  /*7bc0*/  LDC.64 R14, c[0x0][0x628] ;  /* 0x00018a00ff0e7b82 */ /* 0x000e620000000a00 */
[----:B------:R-:W-:Y:S01]  /*7bd0*/  ULDC UR6, c[0x0][0x150] ;  /* 0x0000540000067ab9 */ /* 0x000fe20000000800 */
[----:B-----5:R-:W-:Y:S01]  /*7be0*/  IMAD.MOV.U32 R12, RZ, RZ, R2 ;  /* 0x000000ffff0c7224 */ /* 0x020fe200078e0002 */
[----:B------:R-:W3:Y:S01]  /*7bf0*/  S2R R22, SR_CTAID.Y ;  /* 0x0000000000167919 */ /* 0x000ee20000002600 */
[----:B------:R-:W-:-:S04]  /*7c00*/  IMAD.MOV.U32 R13, RZ, RZ, R3 ;  /* 0x000000ffff0d7224 */ /* 0x000fc800078e0003 */
[----:B------:R-:W4:Y:S08]  /*7c10*/  LDC R23, c[0x0][0x144] ;  /* 0x00005100ff177b82 */ /* 0x000f300000000800 */
[----:B--2---:R-:W2:Y:S08]  /*7c20*/  LDC R16, c[0x0][0x630] ;  /* 0x00018c00ff107b82 */ /* 0x004eb00000000800 */
[----:B------:R-:W2:Y:S01]  /*7c30*/  LDC.64 R18, c[0x0][0x620] ;  /* 0x00018800ff127b82 */ /* 0x000ea20000000a00 */
[----:B-1----:R-:W-:-:S04]  /*7c40*/  ISETP.NE.U32.AND P1, PT, R14, RZ, PT ;  /* 0x000000ff0e00720c */ /* 0x002fc80003f25070 */
[----:B------:R-:W-:Y:S02]  /*7c50*/  ISETP.NE.AND.EX P1, PT, R15, RZ, PT, P1 ;  /* 0x000000ff0f00720c */ /* 0x000fe40003f25310 */
[----:B0-----:R-:W-:-:S05]  /*7c60*/  I2FP.F32.U32 R6, R20 ;  /* 0x0000001400067245 */ /* 0x001fca0000201000 */
[----:B------:R-:W-:-:S04]  /*7c70*/  FMUL R6, R6, UR6 ;  /* 0x0000000606067c20 */ /* 0x000fc80008400000 */
[----:B------:R0:W1:Y:S02]  /*7c80*/  F2I.U32.TRUNC.NTZ R21, R6 ;  /* 0x0000000600157305 */ /* 0x000064000020f000 */
[----:B---34-:R-:W-:Y:S05]  /*7c90*/  @!P1 BRA `(.L_x_170) ;  /* 0x0000000000289947 */ /* 0x018fea0003800000 */
[----:B------:R-:W3:Y:S02]  /*7ca0*/  LDC R7, c[0x0][0x634] ;  /* 0x00018d00ff077b82 */ /* 0x000ee40000000800 */
[----:B---3--:R-:W-:-:S05]  /*7cb0*/  IADD3 R13, P1, R2, R7, RZ ;  /* 0x00000007020d7210 */ /* 0x008fca0007f3e0ff */
[----:B------:R-:W-:-:S04]  /*7cc0*/  IMAD.X R17, RZ, RZ, R3, P1 ;  /* 0x000000ffff117224 */ /* 0x000fc800008e0603 */
[----:B0-----:R-:W-:-:S04]  /*7cd0*/  IMAD.WIDE.U32 R6, R17, R14, RZ ;  /* 0x0000000e11067225 */ /* 0x001fc800078e00ff */
[----:B------:R-:W-:-:S04]  /*7ce0*/  IMAD.WIDE.U32 R10, P1, R13, R15, R6 ;  /* 0x0000000f0d0a7225 */ /* 0x000fc80007820006 */
[----:B------:R-:W-:-:S04]  /*7cf0*/  IMAD.WIDE.U32 R6, R13, R14, RZ ;  /* 0x0000000e0d067225 */ /* 0x000fc800078e00ff */
[----:B------:R-:W-:Y:S01]  /*7d00*/  IMAD.X R13, RZ, RZ, RZ, P1 ;  /* 0x000000ffff0d7224 */ /* 0x000fe200008e06ff */
[----:B------:R-:W-:Y:S01]  /*7d10*/  IADD3 RZ, P1, R7, R10, RZ ;  /* 0x0000000a07ff7210 */ /* 0x000fe20007f3e0ff */
[----:B------:R-:W-:-:S04]  /*7d20*/  IMAD.MOV.U32 R12, RZ, RZ, R11 ;  /* 0x000000ffff0c7224 */ /* 0x000fc800078e000b */
[----:B------:R-:W-:-:S08]  /*7d30*/  IMAD.WIDE.U32.X R12, R17, R15, R12, P1 ;  /* 0x0000000f110c7225 */ /* 0x000fd000008e040c */
.L_x_170:
[----:B------:R-:W3:Y:S01]  /*7d40*/  LDC.64 R28, c[0x0][0x640] ;  /* 0x00019000ff1c7b82 */ /* 0x000ee20000000a00 */
[-C--:B--2---:R-:W-:Y:S01]  /*7d50*/  SHF.R.U64 R17, R12, R16.reuse, R13 ;  /* 0x000000100c117219 */ /* 0x084fe2000000120d */
[----:B-1----:R-:W-:Y:S01]  /*7d60*/  IMAD.MOV R21, RZ, RZ, -R21 ;  /* 0x000000ffff157224 */ /* 0x002fe200078e0a15 */
[----:B0-----:R-:W-:Y:S01]  /*7d70*/  SHF.R.U32.HI R6, RZ, R16, R13 ;  /* 0x00000010ff067219 */ /* 0x001fe2000001160d */
[----:B------:R-:W-:Y:S01]  /*7d80*/  ULDC UR6, c[0x0][0x154] ;  /* 0x0000550000067ab9 */ /* 0x000fe20000000800 */
[----:B------:R-:W-:Y:S01]  /*7d90*/  IADD3 R11, P1, RZ, -R17, RZ ;  /* 0x80000011ff0b7210 */ /* 0x000fe20007f3e0ff */
[----:B------:R-:W-:Y:S02]  /*7da0*/  IMAD R23, R23, R21, R20 ;  /* 0x0000001517177224 */ /* 0x000fe400078e0214 */
[----:B------:R-:W0:Y:S01]  /*7db0*/  LDC R12, c[0x0][0x618] ;  /* 0x00018600ff0c7b82 */ /* 0x000e220000000800 */
[----:B------:R-:W-:Y:S02]  /*7dc0*/  IMAD.MOV.U32 R13, RZ, RZ, 0x1 ;  /* 0x00000001ff0d7424 */ /* 0x000fe400078e00ff */
[----:B------:R-:W-:-:S04]  /*7dd0*/  IMAD.X R7, RZ, RZ, ~R6, P1 ;  /* 0x000000ffff077224 */ /* 0x000fc800008e0e06 */
[-C--:B------:R-:W-:Y:S01]  /*7de0*/  IMAD R10, R7, R18.reuse, RZ ;  /* 0x00000012070a7224 */ /* 0x080fe200078e02ff */
[----:B------:R-:W1:Y:S01]  /*7df0*/  LDC R24, c[0x0][0x608] ;  /* 0x00018200ff187b82 */ /* 0x000e620000000800 */
[----:B------:R-:W-:-:S04]  /*7e00*/  IMAD.WIDE.U32 R6, R11, R18, R2 ;  /* 0x000000120b067225 */ /* 0x000fc800078e0002 */
[----:B------:R-:W-:Y:S01]  /*7e10*/  IMAD R11, R11, R19, R10 ;  /* 0x000000130b0b7224 */ /* 0x000fe200078e020a */
[----:B------:R-:W-:Y:S02]  /*7e20*/  I2FP.F32.U32 R10, R22 ;  /* 0x00000016000a7245 */ /* 0x000fe40000201000 */
[----:B------:R-:W2:Y:S01]  /*7e30*/  LDC R26, c[0x0][0x658] ;  /* 0x00019600ff1a7b82 */ /* 0x000ea20000000800 */
[----:B------:R-:W-:Y:S01]  /*7e40*/  IMAD.IADD R7, R7, 0x1, R11 ;  /* 0x0000000107077824 */ /* 0x000fe200078e020b */
[----:B---3--:R-:W-:Y:S01]  /*7e50*/  ISETP.NE.U32.AND P1, PT, R28, RZ, PT ;  /* 0x000000ff1c00720c */ /* 0x008fe20003f25070 */
[----:B------:R-:W-:Y:S01]  /*7e60*/  FMUL R10, R10, UR6 ;  /* 0x000000060a0a7c20 */ /* 0x000fe20008400000 */
[----:B------:R-:W-:Y:S02]  /*7e70*/  IMAD.MOV.U32 R11, RZ, RZ, -0x1 ;  /* 0xffffffffff0b7424 */ /* 0x000fe400078e00ff */
[----:B------:R-:W-:Y:S01]  /*7e80*/  ISETP.NE.AND.EX P1, PT, R29, RZ, PT, P1 ;  /* 0x000000ff1d00720c */ /* 0x000fe20003f25310 */
[----:B------:R3:W4:Y:S01]  /*7e90*/  F2I.U32.TRUNC.NTZ R19, R10 ;  /* 0x0000000a00137305 */ /* 0x000722000020f000 */
[----:B------:R-:W3:Y:S01]  /*7ea0*/  LDC R21, c[0x0][0x148] ;  /* 0x00005200ff157b82 */ /* 0x000ee20000000800 */
[----:B0-----:R-:W-:-:S02]  /*7eb0*/  SHF.R.U64 R16, R6, R12, R7 ;  /* 0x0000000c06107219 */ /* 0x001fc40000001207 */
[----:B------:R-:W-:-:S05]  /*7ec0*/  SHF.R.U32.HI R7, RZ, R12, R7 ;  /* 0x0000000cff077219 */ /* 0x000fca0000011607 */
[----:B------:R-:W0:Y:S01]  /*7ed0*/  LDC R20, c[0x0][0x600] ;  /* 0x00018000ff147b82 */ /* 0x000e220000000800 */
[-CC-:B-1----:R-:W-:Y:S02]  /*7ee0*/  SHF.R.U64 R14, R16, R24.reuse, R7.reuse ;  /* 0x00000018100e7219 */ /* 0x182fe40000001207 */
[----:B------:R-:W-:-:S05]  /*7ef0*/  SHF.R.U32.HI R7, RZ, R24, R7 ;  /* 0x00000018ff077219 */ /* 0x000fca0000011607 */
[----:B------:R-:W1:Y:S01]  /*7f00*/  LDC R27, c[0x0][0x648] ;  /* 0x00019200ff1b7b82 */ /* 0x000e620000000800 */
[-CC-:B--2---:R-:W-:Y:S02]  /*7f10*/  SHF.R.U64 R18, R14, R26.reuse, R7.reuse ;  /* 0x0000001a0e127219 */ /* 0x184fe40000001207 */
[-C--:B------:R-:W-:Y:S02]  /*7f20*/  SHF.L.U32 R11, R11, R26.reuse, RZ ;  /* 0x0000001a0b0b7219 */ /* 0x080fe400000006ff */
[-C--:B------:R-:W-:Y:S01]  /*7f30*/  SHF.R.U32.HI R7, RZ, R26.reuse, R7 ;  /* 0x0000001aff077219 */ /* 0x080fe20000011607 */
[----:B------:R-:W-:Y:S01]  /*7f40*/  IMAD.MOV.U32 R6, RZ, RZ, R18 ;  /* 0x000000ffff067224 */ /* 0x000fe200078e0012 */
[----:B------:R-:W-:Y:S01]  /*7f50*/  SHF.L.U32 R30, R13, R26, RZ ;  /* 0x0000001a0d1e7219 */ /* 0x000fe200000006ff */
[----:B------:R-:W2:Y:S01]  /*7f60*/  LDC R31, c[0x0][0x638] ;  /* 0x00018e00ff1f7b82 */ /* 0x000ea20000000800 */
[----:B------:R-:W-:-:S07]  /*7f70*/  LOP3.LUT R25, RZ, R11, RZ, 0x33, !PT ;  /* 0x0000000bff197212 */ /* 0x000fce00078e33ff */
[----:B------:R-:W0:Y:S01]  /*7f80*/  LDC R32, c[0x0][0x610] ;  /* 0x00018400ff207b82 */ /* 0x000e220000000800 */
[----:B----4-:R-:W-:Y:S05]  /*7f90*/  @!P1 BRA `(.L_x_171) ;  /* 0x0000000000289947 */ /* 0x010fea0003800000 */
[----:B------:R-:W4:Y:S02]  /*7fa0*/  LDC R13, c[0x0][0x64c] ;  /* 0x00019300ff0d7b82 */ /* 0x000f240000000800 */
[----:B----4-:R-:W-:-:S05]  /*7fb0*/  IADD3 R13, P1, R18, R13, RZ ;  /* 0x0000000d120d7210 */ /* 0x010fca0007f3e0ff */
[----:B------:R-:W-:-:S04]  /*7fc0*/  IMAD.X R15, RZ, RZ, R7, P1 ;  /* 0x000000ffff0f7224 */ /* 0x000fc800008e0607 */
[----:B------:R-:W-:-:S04]  /*7fd0*/  IMAD.WIDE.U32 R6, R15, R28, RZ ;  /* 0x0000001c0f067225 */ /* 0x000fc800078e00ff */
[----:B---3--:R-:W-:-:S04]  /*7fe0*/  IMAD.WIDE.U32 R10, P1, R13, R29, R6 ;  /* 0x0000001d0d0a7225 */ /* 0x008fc80007820006 */
[----:B------:R-:W-:-:S04]  /*7ff0*/  IMAD.WIDE.U32 R6, R13, R28, RZ ;  /* 0x0000001c0d067225 */ /* 0x000fc800078e00ff */
[----:B------:R-:W-:Y:S01]  /*8000*/  IMAD.X R13, RZ, RZ, RZ, P1 ;  /* 0x000000ffff0d7224 */ /* 0x000fe200008e06ff */
[----:B------:R-:W-:Y:S01]  /*8010*/  IADD3 RZ, P1, R7, R10, RZ ;  /* 0x0000000a07ff7210 */ /* 0x000fe20007f3e0ff */
[----:B------:R-:W-:-:S04]  /*8020*/  IMAD.MOV.U32 R12, RZ, RZ, R11 ;  /* 0x000000ffff0c7224 */ /* 0x000fc800078e000b */
[----:B------:R-:W-:-:S08]  /*8030*/  IMAD.WIDE.U32.X R6, R15, R29, R12, P1 ;  /* 0x0000001d0f067225 */ /* 0x000fd000008e040c */
.L_x_171:
[----:B-1----:R-:W-:Y:S01]  /*8040*/  SHF.R.U64 R6, R6, R27, R7 ;  /* 0x0000001b06067219 */ /* 0x002fe20000001207 */
[----:B0-----:R-:W-:Y:S01]  /*8050*/  VIADD R13, R20, 0xffffffff ;  /* 0xffffffff140d7836 */ /* 0x001fe20000000000 */
[----:B------:R-:W-:Y:S01]  /*8060*/  LOP3.LUT R11, R14, R25, RZ, 0xc0, !PT ;  /* 0x000000190e0b7212 */ /* 0x000fe200078ec0ff */
[----:B------:R-:W-:Y:S02]  /*8070*/  IMAD.MOV R19, RZ, RZ, -R19 ;  /* 0x000000ffff137224 */ /* 0x000fe400078e0a13 */
[----:B------:R-:W-:Y:S02]  /*8080*/  IMAD.MOV R7, RZ, RZ, -R6 ;  /* 0x000000ffff077224 */ /* 0x000fe400078e0a06 */
[----:B------:R-:W-:Y:S01]  /*8090*/  IMAD R30, R30, R6, R11 ;  /* 0x000000061e1e7224 */ /* 0x000fe200078e020b */
[----:B------:R-:W-:Y:S01]  /*80a0*/  LOP3.LUT R11, R16, R13, RZ, 0xc0, !PT ;  /* 0x0000000d100b7212 */ /* 0x000fe200078ec0ff */
[----:B---3--:R-:W-:Y:S02]  /*80b0*/  @P4 IMAD R23, R21, R19, R22 ;  /* 0x0000001315174224 */ /* 0x008fe400078e0216 */
[----:B--2---:R-:W-:-:S02]  /*80c0*/  IMAD R6, R7, R31, R18 ;  /* 0x0000001f07067224 */ /* 0x004fc400078e0212 */
[----:B------:R-:W-:Y:S02]  /*80d0*/  IMAD R30, R30, R32, R23 ;  /* 0x000000201e1e7224 */ /* 0x000fe400078e0217 */
[----:B------:R-:W-:Y:S02]  /*80e0*/  IMAD R11, R6, R20, R11 ;  /* 0x00000014060b7224 */ /* 0x000fe400078e020b */
[----:B------:R-:W-:Y:S02]  /*80f0*/  IMAD.MOV.U32 R7, RZ, RZ, 0x1 ;  /* 0x00000001ff077424 */ /* 0x000fe400078e00ff */
[----:B------:R-:W-:Y:S01]  /*8100*/  IMAD.MOV.U32 R6, RZ, RZ, R17 ;  /* 0x000000ffff067224 */ /* 0x000fe200078e0011 */
[----:B------:R-:W-:Y:S02]  /*8110*/  SEL R10, R11, R30, !P4 ;  /* 0x0000001e0b0a7207 */ /* 0x000fe40006000000 */
[----:B------:R-:W-:-:S07]  /*8120*/  SEL R30, R30, R11, !P4 ;  /* 0x0000000b1e1e7207 */ /* 0x000fce0006000000 */
.L_x_169:
[----:B------:R-:W-:Y:S01]  /*8130*/  LOP3.LUT P1, RZ, R7, 0xff, RZ, 0xc0, !PT ;  /* 0x000000ff07ff7812 */ /* 0x000fe2000782c0ff */
[----:B------:R-:W-:-:S12]  /*8140*/  IMAD.MOV.U32 R7, RZ, RZ, R30 ;  /* 0x000000ffff077224 */ /* 0x000fd800078e001e */
[----:B------:R-:W-:Y:S05]  /*8150*/  @P1 BRA `(.L_x_172) ;  /* 0xffffff9000981947 */ /* 0x000fea000383ffff */
[----:B------:R-:W-:Y:S05]  /*8160*/  EXIT ;  /* 0x000000000000794d */ /* 0x000fea0003800000 */
.L_x_8:
[----:B0-----:R-:W-:Y:S01]  /*8170*/  ULDC.64 UR4, c[0x0][0x650] ;  /* 0x0001940000047ab9 */ /* 0x001fe20000000a00 */
        /* <DEDUP_REMOVED lines=25> */
.L_x_174:
[----:B------:R-:W0:Y:S01]  /*8310*/  LDC.64 R28, c[0x0][0x640] ;  /* 0x00019000ff1c7b82 */ /* 0x000e220000000a00 */
[-CC-:B------:R-:W-:Y:S01]  /*8320*/  SHF.R.U64 R21, R16, R10.reuse, R17.reuse ;  /* 0x0000000a10157219 */ /* 0x180fe20000001211 */
[----:B------:R-:W-:Y:S01]  /*8330*/  IMAD.MOV.U32 R27, RZ, RZ, 0x1 ;  /* 0x00000001ff1b7424 */ /* 0x000fe200078e00ff */
[----:B------:R-:W-:Y:S02]  /*8340*/  SHF.R.U32.HI R5, RZ, R10, R17 ;  /* 0x0000000aff057219 */ /* 0x000fe40000011611 */
[----:B------:R-:W-:-:S03]  /*8350*/  IADD3 R7, P0, RZ, -R21, RZ ;  /* 0x80000015ff077210 */ /* 0x000fc60007f1e0ff */
[----:B------:R-:W1:Y:S02]  /*8360*/  LDC R14, c[0x0][0x618] ;  /* 0x00018600ff0e7b82 */ /* 0x000e640000000800 */
[----:B------:R-:W-:Y:S02]  /*8370*/  IMAD.X R5, RZ, RZ, ~R5, P0 ;  /* 0x000000ffff057224 */ /* 0x000fe400000e0e05 */
[----:B------:R-:W-:-:S04]  /*8380*/  IMAD.WIDE.U32 R12, R7, R24, R2 ;  /* 0x00000018070c7225 */ /* 0x000fc800078e0002 */
[----:B------:R-:W2:Y:S01]  /*8390*/  LDC R16, c[0x0][0x608] ;  /* 0x00018200ff107b82 */ /* 0x000ea20000000800 */
[----:B------:R-:W-:-:S04]  /*83a0*/  IMAD R10, R5, R24, RZ ;  /* 0x00000018050a7224 */ /* 0x000fc800078e02ff */
[----:B------:R-:W-:Y:S02]  /*83b0*/  IMAD R5, R7, R25, R10 ;  /* 0x0000001907057224 */ /* 0x000fe400078e020a */
[----:B------:R-:W-:Y:S01]  /*83c0*/  IMAD.MOV.U32 R7, RZ, RZ, -0x1 ;  /* 0xffffffffff077424 */ /* 0x000fe200078e00ff */
[----:B------:R-:W3:Y:S01]  /*83d0*/  LDC R26, c[0x0][0x658] ;  /* 0x00019600ff1a7b82 */ /* 0x000ee20000000800 */
[----:B------:R-:W-:Y:S01]  /*83e0*/  IMAD.IADD R5, R13, 0x1, R5 ;  /* 0x000000010d057824 */ /* 0x000fe200078e0205 */
[----:B0-----:R-:W-:-:S04]  /*83f0*/  ISETP.NE.U32.AND P0, PT, R28, RZ, PT ;  /* 0x000000ff1c00720c */ /* 0x001fc80003f05070 */
        /* <DEDUP_REMOVED lines=8> */
[-CC-:B---3--:R-:W-:Y:S02]  /*8480*/  SHF.R.U64 R24, R22, R26.reuse, R5.reuse ;  /* 0x0000001a16187219 */ /* 0x188fe40000001205 */
[-C--:B------:R-:W-:Y:S02]  /*8490*/  SHF.L.U32 R7, R7, R26.reuse, RZ ;  /* 0x0000001a07077219 */ /* 0x080fe400000006ff */
[----:B------:R-:W-:Y:S01]  /*84a0*/  SHF.R.U32.HI R13, RZ, R26, R5 ;  /* 0x0000001aff0d7219 */ /* 0x000fe20000011605 */
[----:B------:R-:W-:Y:S01]  /*84b0*/  IMAD.MOV.U32 R12, RZ, RZ, R24 ;  /* 0x000000ffff0c7224 */ /* 0x000fe200078e0018 */
[----:B------:R-:W-:Y:S01]  /*84c0*/  LOP3.LUT R31, RZ, R7, RZ, 0x33, !PT ;  /* 0x00000007ff1f7212 */ /* 0x000fe200078e33ff */
[----:B------:R-:W3:Y:S01]  /*84d0*/  LDC R30, c[0x0][0x610] ;  /* 0x00018400ff1e7b82 */ /* 0x000ee20000000800 */
[----:B------:R-:W-:Y:S05]  /*84e0*/  @!P0 BRA `(.L_x_175) ;  /* 0x0000000000288947 */ /* 0x000fea0003800000 */
        /* <DEDUP_REMOVED lines=10> */
.L_x_175:
[----:B-1----:R-:W-:Y:S01]  /*8590*/  SHF.R.U64 R10, R12, R10, R13 ;  /* 0x0000000a0c0a7219 */ /* 0x002fe2000000120d */
[----:B0-----:R-:W-:Y:S01]  /*85a0*/  VIADD R9, R23, 0xffffffff ;  /* 0xffffffff17097836 */ /* 0x001fe20000000000 */
[----:B------:R-:W-:Y:S01]  /*85b0*/  SHF.L.U32 R27, R27, R26, RZ ;  /* 0x0000001a1b1b7219 */ /* 0x000fe200000006ff */
[----:B------:R-:W-:Y:S01]  /*85c0*/  @P4 IMAD R11, R19, R20, R8 ;  /* 0x00000014130b4224 */ /* 0x000fe200078e0208 */
[----:B------:R-:W-:Y:S01]  /*85d0*/  LOP3.LUT R5, R22, R31, RZ, 0xc0, !PT ;  /* 0x0000001f16057212 */ /* 0x000fe200078ec0ff */
[----:B------:R-:W-:Y:S01]  /*85e0*/  IMAD.MOV R7, RZ, RZ, -R10 ;  /* 0x000000ffff077224 */ /* 0x000fe200078e0a0a */
[----:B------:R-:W-:Y:S01]  /*85f0*/  LOP3.LUT R14, R18, R9, RZ, 0xc0, !PT ;  /* 0x00000009120e7212 */ /* 0x000fe200078ec0ff */
[----:B------:R-:W-:Y:S02]  /*8600*/  IMAD.MOV.U32 R17, RZ, RZ, R21 ;  /* 0x000000ffff117224 */ /* 0x000fe400078e0015 */
[----:B------:R-:W-:Y:S02]  /*8610*/  IMAD R10, R27, R10, R5 ;  /* 0x0000000a1b0a7224 */ /* 0x000fe400078e0205 */
[----:B--2---:R-:W-:-:S02]  /*8620*/  IMAD R5, R7, R25, R24 ;  /* 0x0000001907057224 */ /* 0x004fc400078e0218 */
[----:B------:R-:W-:Y:S02]  /*8630*/  IMAD.MOV.U32 R7, RZ, RZ, 0x1 ;  /* 0x00000001ff077424 */ /* 0x000fe400078e00ff */
[----:B---3--:R-:W-:Y:S02]  /*8640*/  IMAD R11, R10, R30, R11 ;  /* 0x0000001e0a0b7224 */ /* 0x008fe400078e020b */
[----:B------:R-:W-:Y:S01]  /*8650*/  IMAD R14, R5, R23, R14 ;  /* 0x00000017050e7224 */ /* 0x000fe200078e020e */
[----:B------:R-:W-:-:S04]  /*8660*/  PRMT R5, R7, 0x7610, R5 ;  /* 0x0000761007057816 */ /* 0x000fc80000000005 */
[----:B------:R-:W-:Y:S02]  /*8670*/  SEL R7, R14, R11, !P4 ;  /* 0x0000000b0e077207 */ /* 0x000fe40006000000 */
[----:B------:R-:W-:-:S07]  /*8680*/  SEL R14, R11, R14, !P4 ;  /* 0x0000000e0b0e7207 */ /* 0x000fce0006000000 */
.L_x_173:
[----:B------:R-:W-:-:S08]  /*8690*/  NOP ;  /* 0x0000000000007918 */ /* 0x000fd00000000000 */
[----:B------:R-:W0:-:S00]  /*86a0*/  USETMAXREG.DEALLOC.CTAPOOL 0x28 ;  /* 0x00000028000079c8 */ /* 0x000e0000080e0500 */
[----:B0-----:R-:W-:-:S13]  /*86b0*/  ISETP.NE.AND P0, PT, R6, RZ, PT ;  /* 0x000000ff0600720c */ /* 0x001fda0003f05270 */
[----:B------:R-:W-:Y:S05]  /*86c0*/  @P0 EXIT ;  /* 0x000000000000094d */ /* 0x000fea0003800000 */
[----:B------:R-:W-:Y:S01]  /*86d0*/  LOP3.LUT P0, RZ, R5, 0xff, RZ, 0xc0, !PT ;  /* 0x000000ff05ff7812 */ /* 0x000fe2000780c0ff */
[----:B------:R-:W-:Y:S02]  /*86e0*/  IMAD.MOV.U32 R5, RZ, RZ, 0x1 ;  /* 0x00000001ff057424 */ /* 0x000fe400078e00ff */
[----:B------:R-:W-:-:S10]  /*86f0*/  IMAD.MOV.U32 R13, RZ, RZ, RZ ;  /* 0x000000ffff0d7224 */ /* 0x000fd400078e00ff */
[----:B------:R-:W-:Y:S05]  /*8700*/  @!P0 BRA `(.L_x_176) ;  /* 0x0000000c00348947 */ /* 0x000fea0003800000 */
[----:B------:R-:W0:Y:S01]  /*8710*/  LDC R5, c[0x0][0x28c] ;  /* 0x0000a300ff057b82 */ /* 0x000e220000000800 */
[----:B------:R-:W-:Y:S01]  /*8720*/  ULDC UR5, c[0x0][0x658] ;  /* 0x0001960000057ab9 */ /* 0x000fe20000000800 */
[----:B------:R-:W-:Y:S01]  /*8730*/  UMOV UR7, 0xffffffff ;  /* 0xffffffff00077882 */ /* 0x000fe20000000000 */
[----:B------:R-:W-:Y:S01]  /*8740*/  ULDC UR6, c[0x0][0xc] ;  /* 0x0000030000067ab9 */ /* 0x000fe20000000800 */
[----:B------:R-:W-:Y:S01]  /*8750*/  USHF.L.U32 UR8, UR7, UR5, URZ ;  /* 0x0000000507087299 */ /* 0x000fe2000800063f */
[----:B------:R-:W-:Y:S01]  /*8760*/  BSSY B0, `(.L_x_176) ;  /* 0x00000c7000007945 */ /* 0x000fe20003800000 */
[----:B------:R-:W-:Y:S01]  /*8770*/  UMOV UR9, 0x1 ;  /* 0x0000000100097882 */ /* 0x000fe20000000000 */
[----:B------:R-:W-:Y:S01]  /*8780*/  ULDC UR7, c[0x0][0x10] ;  /* 0x0000040000077ab9 */ /* 0x000fe20000000800 */
[----:B------:R-:W1:Y:S01]  /*8790*/  S2UR UR10, SR_CgaCtaId ;  /* 0x00000000000a79c3 */ /* 0x000e620000008800 */
[----:B------:R-:W-:Y:S01]  /*87a0*/  UIMAD.WIDE.U32 UR6, UR6, UR7, URZ ;  /* 0x00000007060672a5 */ /* 0x000fe2000f8e003f */
[----:B------:R-:W-:Y:S01]  /*87b0*/  IMAD.MOV.U32 R16, RZ, RZ, 0x1 ;  /* 0x00000001ff107424 */ /* 0x000fe200078e00ff */
[----:B------:R-:W-:Y:S01]  /*87c0*/  USHF.L.U32 UR18, UR9, UR5, URZ ;  /* 0x0000000509127299 */ /* 0x000fe2000800063f */
[----:B------:R-:W-:Y:S01]  /*87d0*/  LOP3.LUT R15, R4, 0x2, RZ, 0xfc, !PT ;  /* 0x00000002040f7812 */ /* 0x000fe200078efcff */
[----:B------:R-:W-:Y:S01]  /*87e0*/  IMAD.MOV.U32 R13, RZ, RZ, RZ ;  /* 0x000000ffff0d7224 */ /* 0x000fe200078e00ff */
[----:B------:R-:W-:Y:S01]  /*87f0*/  ULDC UR5, c[0x0][0x14] ;  /* 0x0000050000057ab9 */ /* 0x000fe20000000800 */
[----:B------:R-:W-:Y:S01]  /*8800*/  ULDC UR4, c[0x0][0x600] ;  /* 0x0001800000047ab9 */ /* 0x000fe20000000800 */
[----:B------:R-:W-:-:S02]  /*8810*/  UIMAD.WIDE.U32 UR22, UR6, UR5, URZ ;  /* 0x00000005061672a5 */ /* 0x000fc4000f8e003f */
[----:B------:R-:W-:Y:S02]  /*8820*/  UIMAD UR13, UR7, UR5, URZ ;  /* 0x00000005070d72a4 */ /* 0x000fe4000f8e023f */
[----:B------:R-:W-:Y:S02]  /*8830*/  UIADD3 UR4, UR4, -0x1, URZ ;  /* 0xffffffff04047890 */ /* 0x000fe4000fffe03f */
[----:B------:R-:W-:Y:S01]  /*8840*/  ULOP3.LUT UR17, URZ, UR8, URZ, 0x33, !UPT ;  /* 0x000000083f117292 */ /* 0x000fe2000f8e333f */
[----:B0-----:R-:W-:Y:S01]  /*8850*/  VIADD R5, R5, 0x1f ;  /* 0x0000001f05057836 */ /* 0x001fe20000000000 */
[----:B------:R-:W-:Y:S01]  /*8860*/  UIADD3 UR13, UR23, UR13, URZ ;  /* 0x0000000d170d7290 */ /* 0x000fe2000fffe03f */
[----:B------:R-:W-:-:S03]  /*8870*/  ULDC.64 UR24, c[0x0][0x198] ;  /* 0x0000660000187ab9 */ /* 0x000fc60000000a00 */
[----:B------:R-:W-:Y:S01]  /*8880*/  SHF.R.S32.HI R6, RZ, 0x1f, R5 ;  /* 0x0000001fff067819 */ /* 0x000fe20000011405 */
[----:B-1----:R-:W-:-:S03]  /*8890*/  IMAD.U32 R11, RZ, RZ, UR10 ;  /* 0x0000000aff0b7e24 */ /* 0x002fc6000f8e00ff */
[----:B------:R-:W-:Y:S01]  /*88a0*/  LEA.HI R6, R6, R5, RZ, 0x5 ;  /* 0x0000000506067211 */ /* 0x000fe200078f28ff */
[----:B------:R-:W-:-:S03]  /*88b0*/  IMAD.MOV.U32 R5, RZ, RZ, 0x1 ;  /* 0x00000001ff057424 */ /* 0x000fc600078e00ff */
[----:B------:R-:W-:-:S05]  /*88c0*/  SHF.R.S32.HI R10, RZ, 0x5, R6 ;  /* 0x00000005ff0a7819 */ /* 0x000fca0000011406 */
[----:B------:R-:W-:-:S07]  /*88d0*/  VIADD R12, R10, 0x1 ;  /* 0x000000010a0c7836 */ /* 0x000fce0000000000 */
.L_x_187:
[----:B------:R-:W-:-:S03]  /*88e0*/  UMOV UR5, 0xffffffff ;  /* 0xffffffff00057882 */ /* 0x000fc60000000000 */
[----:B------:R-:W-:Y:S05]  /*88f0*/  BRA.DIV UR5, `(.L_x_177) ;  /* 0x0000001a05307947 */ /* 0x000fea000b800000 */
[----:B------:R-:W-:-:S13]  /*8900*/  ELECT P0, URZ, PT ;  /* 0x00000000003f782f */ /* 0x000fda0003800000 */
.L_x_216:
[----:B------:R-:W0:Y:S01]  /*8910*/  LDC R6, c[0x0][0x28c] ;  /* 0x0000a300ff067b82 */ /* 0x000e220000000800 */
[----:B------:R-:W-:Y:S01]  /*8920*/  BSSY B1, `(.L_x_178) ;  /* 0x000003a000017945 */ /* 0x000fe20003800000 */
[----:B0-----:R-:W-:-:S13]  /*8930*/  ISETP.LT.OR P0, PT, R6, 0x1, !P0 ;  /* 0x000000010600780c */ /* 0x001fda0004701670 */
[----:B------:R-:W-:Y:S05]  /*8940*/  @P0 BRA `(.L_x_179) ;  /* 0x0000000000dc0947 */ /* 0x000fea0003800000 */
[----:B------:R-:W-:Y:S02]  /*8950*/  IMAD R14, R14, 0x4, R11 ;  /* 0x000000040e0e7824 */ /* 0x000fe400078e020b */
[----:B------:R-:W-:Y:S02]  /*8960*/  IMAD.SHL.U32 R18, R7, 0x40, RZ ;  /* 0x0000004007127824 */ /* 0x000fe400078e00ff */
[----:B------:R-:W-:Y:S02]  /*8970*/  IMAD.MOV.U32 R22, RZ, RZ, RZ ;  /* 0x000000ffff167224 */ /* 0x000fe400078e00ff */
[----:B------:R-:W-:Y:S02]  /*8980*/  IMAD.MOV.U32 R6, RZ, RZ, R12 ;  /* 0x000000ffff067224 */ /* 0x000fe400078e000c */
[----:B------:R-:W-:Y:S02]  /*8990*/  IMAD.MOV.U32 R7, RZ, RZ, R5 ;  /* 0x000000ffff077224 */ /* 0x000fe400078e0005 */
[----:B------:R-:W-:-:S02]  /*89a0*/  IMAD.MOV.U32 R8, RZ, RZ, R13 ;  /* 0x000000ffff087224 */ /* 0x000fc400078e000d */
[----:B------:R-:W-:-:S07]  /*89b0*/  IMAD.SHL.U32 R19, R14, 0x40, RZ ;  /* 0x000000400e137824 */ /* 0x000fce00078e00ff */
.L_x_182:
[----:B------:R-:W0:Y:S01]  /*89c0*/  S2UR UR5, SR_CgaCtaId ;  /* 0x00000000000579c3 */ /* 0x000e220000008800 */
[----:B------:R-:W-:Y:S02]  /*89d0*/  MOV R14, 0x400 ;  /* 0x00000400000e7802 */ /* 0x000fe40000000f00 */
[----:B------:R-:W-:Y:S02]  /*89e0*/  SHF.L.U32 R9, R7, 0x1f, RZ ;  /* 0x0000001f07097819 */ /* 0x000fe400000006ff */
[----:B------:R-:W-:Y:S01]  /*89f0*/  LOP3.LUT P1, RZ, R0, 0x7f, RZ, 0xc0, !PT ;  /* 0x0000007f00ff7812 */ /* 0x000fe2000782c0ff */
[----:B0-----:R-:W-:-:S05]  /*8a00*/  IMAD.U32 R11, RZ, RZ, UR5 ;  /* 0x00000005ff0b7e24 */ /* 0x001fca000f8e00ff */
[----:B------:R-:W-:-:S07]  /*8a10*/  LEA R21, R11, R14, 0x18 ;  /* 0x0000000e0b157211 */ /* 0x000fce00078ec0ff */
[----:B------:R-:W0:Y:S01]  /*8a20*/  @!P1 LDC R14, c[0x0][0x500] ;  /* 0x00014000ff0e9b82 */ /* 0x000e220000000800 */
[----:B------:R-:W-:-:S04]  /*8a30*/  IMAD R20, R8, 0x8, R21 ;  /* 0x0000000808147824 */ /* 0x000fc800078e0215 */
[----:B------:R-:W1:Y:S02]  /*8a40*/  SYNCS.PHASECHK.TRANS64.TRYWAIT P0, [R20+URZ+0xb0], R9 ;  /* 0x0000b009140075a7 */ /* 0x000e64000800017f */
[----:B-1----:R-:W-:Y:S05]  /*8a50*/  @!P0 BRA `(.L_x_180) ;  /* 0x0000001400f88947 */ /* 0x002fea0003800000 */
.L_x_217:
[----:B-1----:R-:W-:Y:S01]  /*8a60*/  PRMT R9, R15, 0x9910, RZ ;  /* 0x000099100f097816 */ /* 0x002fe200000000ff */
[----:B0-----:R0:W-:Y:S03]  /*8a70*/  @!P1 SYNCS.ARRIVE.TRANS64 RZ, [R20+URZ], R14 ;  /* 0x0000000e14ff99a7 */ /* 0x0011e6000800003f */
[----:B------:R-:W-:-:S13]  /*8a80*/  ISETP.NE.AND P0, PT, R9, 0x2, PT ;  /* 0x000000020900780c */ /* 0x000fda0003f05270 */
[----:B0-----:R-:W-:Y:S05]  /*8a90*/  @P0 BRA `(.L_x_181) ;  /* 0x0000000000040947 */ /* 0x001fea0003800000 */
[----:B------:R-:W-:Y:S01]  /*8aa0*/  BPT.TRAP 0x1 ;  /* 0x000000040000795c */ /* 0x000fe20000300000 */
.L_x_181:
[----:B------:R-:W-:Y:S01]  /*8ab0*/  IMAD R9, R8, 0x4, R11 ;  /* 0x0000000408097824 */ /* 0x000fe200078e020b */
[----:B------:R-:W-:Y:S01]  /*8ac0*/  R2UR UR9, R20 ;  /* 0x00000000140972ca */ /* 0x000fe200000e0000 */
[----:B------:R-:W-:Y:S01]  /*8ad0*/  VIADD R6, R6, 0xffffffff ;  /* 0xffffffff06067836 */ /* 0x000fe20000000000 */
[----:B------:R-:W-:Y:S01]  /*8ae0*/  UIADD3 UR6, UP0, UR24, 0xf0, URZ ;  /* 0x000000f018067890 */ /* 0x000fe2000ff1e03f */
[--C-:B------:R-:W-:Y:S01]  /*8af0*/  IMAD.U32 R9, R9, 0x800, R21.reuse ;  /* 0x0000080009097824 */ /* 0x100fe200078e0015 */
[----:B------:R-:W-:Y:S01]  /*8b00*/  R2UR UR11, R19 ;  /* 0x00000000130b72ca */ /* 0x000fe200000e0000 */
[----:B------:R-:W-:Y:S01]  /*8b10*/  IMAD R21, R8, 0x800, R21 ;  /* 0x0000080008157824 */ /* 0x000fe200078e0215 */
[----:B------:R-:W-:Y:S01]  /*8b20*/  R2UR UR10, R22 ;  /* 0x00000000160a72ca */ /* 0x000fe200000e0000 */
[----:B------:R-:W-:Y:S01]  /*8b30*/  UIADD3 UR26, UP1, UR24, 0x1f0, URZ ;  /* 0x000001f0181a7890 */ /* 0x000fe2000ff3e03f */
[----:B------:R-:W-:Y:S01]  /*8b40*/  R2UR UR5, R9 ;  /* 0x00000000090572ca */ /* 0x000fe200000e0000 */
[----:B------:R-:W-:Y:S01]  /*8b50*/  UIADD3.X UR7, URZ, UR25, URZ, UP0, !UPT ;  /* 0x000000193f077290 */ /* 0x000fe200087fe43f */
[----:B------:R-:W-:Y:S01]  /*8b60*/  R2UR UR8, R21 ;  /* 0x00000000150872ca */ /* 0x000fe200000e0000 */
[----:B------:R-:W-:Y:S01]  /*8b70*/  VIADD R8, R8, 0x1 ;  /* 0x0000000108087836 */ /* 0x000fe20000000000 */
[----:B------:R-:W-:Y:S01]  /*8b80*/  R2UR UR12, R17 ;  /* 0x00000000110c72ca */ /* 0x000fe200000e0000 */
[----:B------:R-:W-:Y:S01]  /*8b90*/  UIADD3.X UR27, URZ, UR25, URZ, UP1, !UPT ;  /* 0x000000193f1b7290 */ /* 0x000fe20008ffe43f */
[----:B------:R-:W-:Y:S01]  /*8ba0*/  R2UR UR19, R18 ;  /* 0x00000000121372ca */ /* 0x000fe200000e0000 */
[----:B------:R-:W-:Y:S01]  /*8bb0*/  UMOV UR20, 0xf0000 ;  /* 0x000f000000147882 */ /* 0x000fe20000000000 */
[----:B------:R-:W-:Y:S01]  /*8bc0*/  ISETP.GT.AND P1, PT, R6, 0x1, PT ;  /* 0x000000010600780c */ /* 0x000fe20003f24270 */
[----:B------:R-:W-:Y:S01]  /*8bd0*/  UMOV UR14, 0x0 ;  /* 0x00000000000e7882 */ /* 0x000fe20000000000 */
[----:B------:R-:W-:Y:S01]  /*8be0*/  UMOV UR15, 0x10000000 ;  /* 0x10000000000f7882 */ /* 0x000fe20000000000 */
[----:B------:R-:W-:Y:S01]  /*8bf0*/  ISETP.NE.AND P0, PT, R8, 0x16, PT ;  /* 0x000000160800780c */ /* 0x000fe20003f05270 */
[----:B------:R-:W-:Y:S01]  /*8c00*/  VIADD R22, R22, 0x20 ;  /* 0x0000002016167836 */ /* 0x000fe20000000000 */
[----:B------:R-:W-:-:S02]  /*8c10*/  UIADD3 UR5, UR5, 0x280, URZ ;  /* 0x0000028005057890 */ /* 0x000fc4000fffe03f */
[----:B------:R-:W-:Y:S01]  /*8c20*/  UIADD3 UR16, UR8, 0x2c280, URZ ;  /* 0x0002c28008107890 */ /* 0x000fe2000fffe03f */
[----:B------:R-:W-:Y:S02]  /*8c30*/  SEL R14, RZ, 0x1, P0 ;  /* 0x00000001ff0e7807 */ /* 0x000fe40000000000 */
[----:B------:R-:W-:Y:S02]  /*8c40*/  SEL R8, R8, RZ, P0 ;  /* 0x000000ff08087207 */ /* 0x000fe40000000000 */
[----:B------:R-:W-:Y:S01]  /*8c50*/  UMOV UR8, UR5 ;  /* 0x0000000500087c82 */ /* 0x000fe20008000000 */
[----:B------:R-:W-:Y:S01]  /*8c60*/  LOP3.LUT R7, R7, R14, RZ, 0x3c, !PT ;  /* 0x0000000e07077212 */ /* 0x000fe200078e3cff */
[----:B------:R0:W-:Y:S02]  /*8c70*/  UTMALDG.3D.MULTICAST [UR8], [UR6], UR20, desc[UR14] ;  /* 0x00000e08060073b4 */ /* 0x0001e40008011814 */
[----:B0-----:R-:W-:Y:S01]  /*8c80*/  UMOV UR8, UR16 ;  /* 0x0000001000087c82 */ /* 0x001fe20008000000 */
[----:B------:R-:W-:-:S02]  /*8c90*/  UMOV UR11, UR19 ;  /* 0x00000013000b7c82 */ /* 0x000fc40008000000 */
[----:B------:R0:W-:Y:S02]  /*8ca0*/  UTMALDG.3D [UR8], [UR26], desc[UR14] ;  /* 0x00000e081a0075b4 */ /* 0x0001e40008011000 */
[----:B0-----:R-:W-:Y:S05]  /*8cb0*/  @P1 BRA `(.L_x_182) ;  /* 0xfffffffc00401947 */ /* 0x001fea000383ffff */
.L_x_179:
[----:B------:R-:W-:Y:S05]  /*8cc0*/  BSYNC B1 ;  /* 0x0000000000017941 */ /* 0x000fea0003800000 */
.L_x_178:
[----:B------:R-:W-:Y:S01]  /*8cd0*/  LOP3.LUT P1, RZ, R16, 0xff, RZ, 0xc0, !PT ;  /* 0x000000ff10ff7812 */ /* 0x000fe2000782c0ff */
[C---:B------:R-:W-:Y:S01]  /*8ce0*/  IMAD.IADD R13, R10.reuse, 0x1, R13 ;  /* 0x000000010a0d7824 */ /* 0x040fe200078e020d */
[----:B------:R-:W-:Y:S01]  /*8cf0*/  ULDC.64 UR6, c[0x0][0x650] ;  /* 0x0001940000067ab9 */ /* 0x000fe20000000a00 */
[C---:B------:R-:W-:Y:S01]  /*8d00*/  ISETP.GE.U32.AND P2, PT, R10.reuse, 0x16, PT ;  /* 0x000000160a00780c */ /* 0x040fe20003f46070 */
[----:B------:R-:W-:Y:S01]  /*8d10*/  BSSY B1, `(.L_x_183) ;  /* 0x0000069000017945 */ /* 0x000fe20003800000 */
[----:B------:R-:W-:Y:S01]  /*8d20*/  IMAD.MOV.U32 R14, RZ, RZ, -0x1 ;  /* 0xffffffffff0e7424 */ /* 0x000fe200078e00ff */
[----:B------:R-:W-:Y:S01]  /*8d30*/  ISETP.GT.U32.AND P0, PT, R13, 0x15, PT ;  /* 0x000000150d00780c */ /* 0x000fe20003f04070 */
[----:B------:R-:W-:Y:S01]  /*8d40*/  IMAD.MOV.U32 R17, RZ, RZ, -0x1 ;  /* 0xffffffffff117424 */ /* 0x000fe200078e00ff */
[----:B------:R-:W-:Y:S02]  /*8d50*/  PRMT R16, RZ, 0x7610, R16 ;  /* 0x00007610ff107816 */ /* 0x000fe40000000010 */
[----:B------:R-:W-:-:S03]  /*8d60*/  ISETP.LT.U32.AND P0, PT, R10, 0x16, P0 ;  /* 0x000000160a00780c */ /* 0x000fc60000701070 */
[----:B------:R-:W0:Y:S01]  /*8d70*/  @P1 S2R R11, SR_CgaCtaId ;  /* 0x00000000000b1919 */ /* 0x000e220000008800 */
[----:B------:R-:W-:-:S04]  /*8d80*/  @P1 MOV R6, 0x400 ;  /* 0x0000040000061802 */ /* 0x000fc80000000f00 */
[----:B0-----:R-:W-:Y:S01]  /*8d90*/  @P1 LEA R8, R11, R6, 0x18 ;  /* 0x000000060b081211 */ /* 0x001fe200078ec0ff */
[----:B------:R-:W-:Y:S01]  /*8da0*/  IMAD.WIDE.U32 R6, R13, -0x45d1745d, RZ ;  /* 0xba2e8ba30d067825 */ /* 0x000fe200078e00ff */
[----:B------:R-:W-:Y:S02]  /*8db0*/  SEL R6, RZ, 0x1, !P0 ;  /* 0x00000001ff067807 */ /* 0x000fe40004000000 */
[----:B------:R0:W-:Y:S01]  /*8dc0*/  @P1 SYNCS.ARRIVE.TRANS64.A1T0 RZ, [R8+URZ+0x178], RZ ;  /* 0x000178ff08ff19a7 */ /* 0x0001e2000810003f */
[----:B------:R-:W-:Y:S02]  /*8dd0*/  IADD3 R2, P1, R2, UR22, RZ ;  /* 0x0000001602027c10 */ /* 0x000fe4000ff3e0ff */
[----:B------:R-:W-:Y:S02]  /*8de0*/  LOP3.LUT R5, R5, R6, RZ, 0x3c, !PT ;  /* 0x0000000605057212 */ /* 0x000fe400078e3cff */
[----:B------:R-:W-:Y:S02]  /*8df0*/  IADD3.X R3, R3, UR13, RZ, P1, !PT ;  /* 0x0000000d03037c10 */ /* 0x000fe40008ffe4ff */
[----:B------:R-:W-:-:S02]  /*8e00*/  ISETP.GE.U32.AND P0, PT, R2, UR6, PT ;  /* 0x0000000602007c0c */ /* 0x000fc4000bf06070 */
[----:B0-----:R-:W-:Y:S01]  /*8e10*/  SHF.R.U32.HI R8, RZ, 0x4, R7 ;  /* 0x00000004ff087819 */ /* 0x001fe20000011607 */
[----:B------:R-:W-:Y:S01]  /*8e20*/  IMAD.MOV.U32 R7, RZ, RZ, -0x1 ;  /* 0xffffffffff077424 */ /* 0x000fe200078e00ff */
[----:B------:R-:W-:Y:S02]  /*8e30*/  ISETP.GE.U32.AND.EX P0, PT, R3, UR7, PT, P0 ;  /* 0x0000000703007c0c */ /* 0x000fe4000bf06100 */
[----:B------:R-:W-:Y:S01]  /*8e40*/  @P2 LOP3.LUT R5, R5, 0x1, R8, 0x78, !PT ;  /* 0x0000000105052812 */ /* 0x000fe200078e7808 */
[----:B------:R-:W-:Y:S01]  /*8e50*/  IMAD R13, R8, -0x16, R13 ;  /* 0xffffffea080d7824 */ /* 0x000fe200078e020d */
[----:B------:R-:W-:-:S09]  /*8e60*/  PRMT R6, RZ, 0x7610, R6 ;  /* 0x00007610ff067816 */ /* 0x000fd20000000006 */
[----:B------:R-:W-:Y:S05]  /*8e70*/  @P0 BRA `(.L_x_184) ;  /* 0x0000000400480947 */ /* 0x000fea0003800000 */
[----:B------:R-:W0:Y:S01]  /*8e80*/  S2R R18, SR_CTAID.X ;  /* 0x0000000000127919 */ /* 0x000e220000002500 */
[----:B------:R-:W-:Y:S01]  /*8e90*/  ULDC.64 UR6, c[0x0][0x628] ;  /* 0x00018a0000067ab9 */ /* 0x000fe20000000a00 */
[----:B------:R-:W1:Y:S01]  /*8ea0*/  LDC R19, c[0x0][0x144] ;  /* 0x00005100ff137b82 */ /* 0x000e620000000800 */
[----:B------:R-:W-:Y:S01]  /*8eb0*/  ISETP.NE.U32.AND P0, PT, RZ, UR6, PT ;  /* 0x00000006ff007c0c */ /* 0x000fe2000bf05070 */
[----:B------:R-:W2:Y:S01]  /*8ec0*/  S2R R14, SR_CTAID.Y ;  /* 0x00000000000e7919 */ /* 0x000ea20000002600 */
[----:B------:R-:W-:Y:S01]  /*8ed0*/  ULDC UR8, c[0x0][0x630] ;  /* 0x00018c0000087ab9 */ /* 0x000fe20000000800 */
[----:B------:R-:W-:Y:S01]  /*8ee0*/  ULDC UR9, c[0x0][0x150] ;  /* 0x0000540000097ab9 */ /* 0x000fe20000000800 */
[----:B------:R-:W-:Y:S01]  /*8ef0*/  ISETP.NE.AND.EX P0, PT, RZ, UR7, PT, P0 ;  /* 0x00000007ff007c0c */ /* 0x000fe2000bf05300 */
[----:B------:R-:W-:Y:S02]  /*8f00*/  IMAD.MOV.U32 R6, RZ, RZ, R2 ;  /* 0x000000ffff067224 */ /* 0x000fe400078e0002 */
[----:B------:R-:W-:Y:S01]  /*8f10*/  IMAD.MOV.U32 R7, RZ, RZ, R3 ;  /* 0x000000ffff077224 */ /* 0x000fe200078e0003 */
[----:B0-----:R-:W-:-:S09]  /*8f20*/  I2FP.F32.U32 R20, R18 ;  /* 0x0000001200147245 */ /* 0x001fd20000201000 */
[----:B------:R-:W-:Y:S05]  /*8f30*/  @!P0 BRA `(.L_x_185) ;  /* 0x0000000000288947 */ /* 0x000fea0003800000 */
[----:B------:R-:W-:Y:S02]  /*8f40*/  ULDC UR5, c[0x0][0x634] ;  /* 0x00018d0000057ab9 */ /* 0x000fe40000000800 */
[----:B------:R-:W-:-:S05]  /*8f50*/  IADD3 R7, P0, R2, UR5, RZ ;  /* 0x0000000502077c10 */ /* 0x000fca000ff1e0ff */
[----:B------:R-:W-:-:S04]  /*8f60*/  IMAD.X R17, RZ, RZ, R3, P0 ;  /* 0x000000ffff117224 */ /* 0x000fc800000e0603 */
[----:B------:R-:W-:-:S04]  /*8f70*/  IMAD.WIDE.U32 R8, R17, UR6, RZ ;  /* 0x0000000611087c25 */ /* 0x000fc8000f8e00ff */
[----:B------:R-:W-:-:S04]  /*8f80*/  IMAD.WIDE.U32 R8, P0, R7, UR7, R8 ;  /* 0x0000000707087c25 */ /* 0x000fc8000f800008 */
[----:B------:R-:W-:-:S04]  /*8f90*/  IMAD.WIDE.U32 R6, R7, UR6, RZ ;  /* 0x0000000607067c25 */ /* 0x000fc8000f8e00ff */
[----:B------:R-:W-:Y:S01]  /*8fa0*/  IMAD.MOV.U32 R6, RZ, RZ, R9 ;  /* 0x000000ffff067224 */ /* 0x000fe200078e0009 */
[----:B------:R-:W-:Y:S01]  /*8fb0*/  IADD3 RZ, P1, R7, R8, RZ ;  /* 0x0000000807ff7210 */ /* 0x000fe20007f3e0ff */
[----:B------:R-:W-:-:S04]  /*8fc0*/  IMAD.X R7, RZ, RZ, RZ, P0 ;  /* 0x000000ffff077224 */ /* 0x000fc800000e06ff */
[----:B------:R-:W-:-:S08]  /*8fd0*/  IMAD.WIDE.U32.X R6, R17, UR7, R6, P1 ;  /* 0x0000000711067c25 */ /* 0x000fd000088e0406 */
.L_x_185:
[----:B------:R-:W-:Y:S01]  /*8fe0*/  FMUL R20, R20, UR9 ;  /* 0x0000000914147c20 */ /* 0x000fe20008400000 */
[--C-:B------:R-:W-:Y:S01]  /*8ff0*/  SHF.R.U64 R17, R6, UR8, R7.reuse ;  /* 0x0000000806117c19 */ /* 0x100fe20008001207 */
[----:B------:R-:W-:Y:S01]  /*9000*/  ULDC.64 UR6, c[0x0][0x620] ;  /* 0x0001880000067ab9 */ /* 0x000fe20000000a00 */
[----:B------:R-:W-:Y:S01]  /*9010*/  SHF.R.U32.HI R6, RZ, UR8, R7 ;  /* 0x00000008ff067c19 */ /* 0x000fe20008011607 */
[----:B------:R-:W-:Y:S01]  /*9020*/  ULDC.64 UR8, c[0x0][0x640] ;  /* 0x0001900000087ab9 */ /* 0x000fe20000000a00 */
[----:B------:R-:W-:Y:S01]  /*9030*/  IADD3 R7, P0, RZ, -R17, RZ ;  /* 0x80000011ff077210 */ /* 0x000fe20007f1e0ff */
[----:B------:R-:W0:Y:S01]  /*9040*/  F2I.U32.TRUNC.NTZ R20, R20 ;  /* 0x0000001400147305 */ /* 0x000e22000020f000 */
[----:B------:R-:W3:Y:S01]  /*9050*/  LDC R21, c[0x0][0x148] ;  /* 0x00005200ff157b82 */ /* 0x000ee20000000800 */
[----:B------:R-:W-:Y:S02]  /*9060*/  ULDC UR5, c[0x0][0x618] ;  /* 0x0001860000057ab9 */ /* 0x000fe40000000800 */
[----:B------:R-:W-:Y:S01]  /*9070*/  IMAD.X R6, RZ, RZ, ~R6, P0 ;  /* 0x000000ffff067224 */ /* 0x000fe200000e0e06 */
[----:B------:R-:W-:-:S03]  /*9080*/  ISETP.NE.U32.AND P0, PT, RZ, UR8, PT ;  /* 0x00000008ff007c0c */ /* 0x000fc6000bf05070 */
[----:B------:R-:W-:Y:S01]  /*9090*/  IMAD R6, R6, UR6, RZ ;  /* 0x0000000606067c24 */ /* 0x000fe2000f8e02ff */
[----:B------:R-:W-:-:S03]  /*90a0*/  ISETP.NE.AND.EX P0, PT, RZ, UR9, PT, P0 ;  /* 0x00000009ff007c0c */ /* 0x000fc6000bf05300 */
[C---:B------:R-:W-:Y:S02]  /*90b0*/  IMAD R9, R7.reuse, UR7, R6 ;  /* 0x0000000707097c24 */ /* 0x040fe4000f8e0206 */
[----:B------:R-:W-:Y:S01]  /*90c0*/  IMAD.WIDE.U32 R6, R7, UR6, R2 ;  /* 0x0000000607067c25 */ /* 0x000fe2000f8e0002 */
[----:B------:R-:W-:-:S03]  /*90d0*/  ULDC UR6, c[0x0][0x154] ;  /* 0x0000550000067ab9 */ /* 0x000fc60000000800 */
[----:B0-----:R-:W-:Y:S02]  /*90e0*/  IMAD.MOV R8, RZ, RZ, -R20 ;  /* 0x000000ffff087224 */ /* 0x001fe400078e0a14 */
[----:B------:R-:W-:Y:S02]  /*90f0*/  IMAD.IADD R7, R7, 0x1, R9 ;  /* 0x0000000107077824 */ /* 0x000fe400078e0209 */
[----:B-1----:R-:W-:Y:S01]  /*9100*/  IMAD R18, R19, R8, R18 ;  /* 0x0000000813127224 */ /* 0x002fe200078e0212 */
[----:B--2---:R-:W-:Y:S02]  /*9110*/  I2FP.F32.U32 R8, R14 ;  /* 0x0000000e00087245 */ /* 0x004fe40000201000 */
[--C-:B------:R-:W-:Y:S02]  /*9120*/  SHF.R.U64 R19, R6, UR5, R7.reuse ;  /* 0x0000000506137c19 */ /* 0x100fe40008001207 */
[----:B------:R-:W-:Y:S01]  /*9130*/  SHF.R.U32.HI R6, RZ, UR5, R7 ;  /* 0x00000005ff067c19 */ /* 0x000fe20008011607 */
[----:B------:R-:W-:Y:S01]  /*9140*/  FMUL R8, R8, UR6 ;  /* 0x0000000608087c20 */ /* 0x000fe20008400000 */
[----:B------:R-:W-:-:S02]  /*9150*/  ULDC UR5, c[0x0][0x608] ;  /* 0x0001820000057ab9 */ /* 0x000fc40000000800 */
[--C-:B------:R-:W-:Y:S01]  /*9160*/  SHF.R.U64 R22, R19, UR5, R6.reuse ;  /* 0x0000000513167c19 */ /* 0x100fe20008001206 */
[----:B------:R0:W1:Y:S01]  /*9170*/  F2I.U32.TRUNC.NTZ R24, R8 ;  /* 0x0000000800187305 */ /* 0x000062000020f000 */
[----:B------:R-:W-:Y:S01]  /*9180*/  SHF.R.U32.HI R7, RZ, UR5, R6 ;  /* 0x00000005ff077c19 */ /* 0x000fe20008011606 */
[----:B------:R-:W-:-:S03]  /*9190*/  ULDC UR5, c[0x0][0x658] ;  /* 0x0001960000057ab9 */ /* 0x000fc60000000800 */
[--C-:B------:R-:W-:Y:S02]  /*91a0*/  SHF.R.U64 R20, R22, UR5, R7.reuse ;  /* 0x0000000516147c19 */ /* 0x100fe40008001207 */
[----:B------:R-:W-:-:S03]  /*91b0*/  SHF.R.U32.HI R23, RZ, UR5, R7 ;  /* 0x00000005ff177c19 */ /* 0x000fc60008011607 */
[----:B------:R-:W-:Y:S02]  /*91c0*/  IMAD.MOV.U32 R6, RZ, RZ, R20 ;  /* 0x000000ffff067224 */ /* 0x000fe400078e0014 */
[----:B------:R-:W-:Y:S01]  /*91d0*/  IMAD.MOV.U32 R7, RZ, RZ, R23 ;  /* 0x000000ffff077224 */ /* 0x000fe200078e0017 */
[----:B0-----:R-:W-:Y:S06]  /*91e0*/  @!P0 BRA `(.L_x_186) ;  /* 0x0000000000288947 */ /* 0x001fec0003800000 */
        /* <DEDUP_REMOVED lines=10> */
.L_x_186:
[----:B------:R-:W-:Y:S01]  /*9290*/  ULDC UR5, c[0x0][0x648] ;  /* 0x0001920000057ab9 */ /* 0x000fe20000000800 */
[----:B------:R-:W-:Y:S01]  /*92a0*/  LOP3.LUT R22, R22, UR17, RZ, 0xc0, !PT ;  /* 0x0000001116167c12 */ /* 0x000fe2000f8ec0ff */
[----:B-1----:R-:W-:Y:S01]  /*92b0*/  IMAD.MOV R24, RZ, RZ, -R24 ;  /* 0x000000ffff187224 */ /* 0x002fe200078e0a18 */
[----:B------:R-:W-:Y:S01]  /*92c0*/  SHF.R.U64 R7, R6, UR5, R7 ;  /* 0x0000000506077c19 */ /* 0x000fe20008001207 */
[----:B------:R-:W-:Y:S01]  /*92d0*/  ULDC UR5, c[0x0][0x638] ;  /* 0x00018e0000057ab9 */ /* 0x000fe20000000800 */
[----:B------:R-:W-:Y:S01]  /*92e0*/  LOP3.LUT R19, R19, UR4, RZ, 0xc0, !PT ;  /* 0x0000000413137c12 */ /* 0x000fe2000f8ec0ff */
[----:B---3--:R-:W-:Y:S01]  /*92f0*/  @P4 IMAD R18, R21, R24, R14 ;  /* 0x0000001815124224 */ /* 0x008fe200078e020e */
[----:B------:R-:W-:Y:S01]  /*9300*/  ULDC UR6, c[0x0][0x610] ;  /* 0x0001840000067ab9 */ /* 0x000fe20000000800 */
[----:B------:R-:W-:Y:S02]  /*9310*/  IMAD.MOV R9, RZ, RZ, -R7 ;  /* 0x000000ffff097224 */ /* 0x000fe400078e0a07 */
[----:B------:R-:W-:-:S02]  /*9320*/  IMAD R7, R7, UR18, R22 ;  /* 0x0000001207077c24 */ /* 0x000fc4000f8e0216 */
[----:B------:R-:W-:Y:S01]  /*9330*/  IMAD R20, R9, UR5, R20 ;  /* 0x0000000509147c24 */ /* 0x000fe2000f8e0214 */
[----:B------:R-:W-:Y:S01]  /*9340*/  ULDC UR5, c[0x0][0x600] ;  /* 0x0001800000057ab9 */ /* 0x000fe20000000800 */
[----:B------:R-:W-:Y:S02]  /*9350*/  IMAD R18, R7, UR6, R18 ;  /* 0x0000000607127c24 */ /* 0x000fe4000f8e0212 */
[----:B------:R-:W-:Y:S02]  /*9360*/  IMAD R9, R20, UR5, R19 ;  /* 0x0000000514097c24 */ /* 0x000fe4000f8e0213 */
[----:B------:R-:W-:-:S03]  /*9370*/  IMAD.MOV.U32 R6, RZ, RZ, 0x1 ;  /* 0x00000001ff067424 */ /* 0x000fc600078e00ff */
[----:B------:R-:W-:Y:S02]  /*9380*/  SEL R7, R9, R18, !P4 ;  /* 0x0000001209077207 */ /* 0x000fe40006000000 */
[----:B------:R-:W-:-:S07]  /*9390*/  SEL R14, R18, R9, !P4 ;  /* 0x00000009120e7207 */ /* 0x000fce0006000000 */
.L_x_184:
[----:B------:R-:W-:Y:S05]  /*93a0*/  BSYNC B1 ;  /* 0x0000000000017941 */ /* 0x000fea0003800000 */
.L_x_183:
[----:B------:R-:W-:-:S13]  /*93b0*/  LOP3.LUT P0, RZ, R6, 0xff, RZ, 0xc0, !PT ;  /* 0x000000ff06ff7812 */ /* 0x000fda000780c0ff */
[----:B------:R-:W-:Y:S05]  /*93c0*/  @P0 BRA `(.L_x_187) ;  /* 0xfffffff400440947 */ /* 0x000fea000383ffff */
[----:B------:R-:W-:Y:S05]  /*93d0*/  BSYNC B0 ;  /* 0x0000000000007941 */ /* 0x000fea0003800000 */
.L_x_176:
[----:B------:R-:W-:-:S03]  /*93e0*/  UMOV UR5, 0xffffffff ;  /* 0xffffffff00057882 */ /* 0x000fc60000000000 */
[----:B------:R-:W-:Y:S05]  /*93f0*/  BRA.DIV UR5, `(.L_x_188) ;  /* 0x0000000e05a47947 */ /* 0x000fea000b800000 */
[----:B------:R-:W-:-:S13]  /*9400*/  ELECT P0, URZ, PT ;  /* 0x00000000003f782f */ /* 0x000fda0003800000 */
.L_x_220:
[----:B------:R-:W-:Y:S04]  /*9410*/  BSSY B0, `(.L_x_189) ;  /* 0x00000cd000007945 */ /* 0x000fe80003800000 */
[----:B------:R-:W-:Y:S05]  /*9420*/  @!P0 BRA `(.L_x_190) ;  /* 0x0000000c002c8947 */ /* 0x000fea0003800000 */
[----:B------:R-:W-:-:S04]  /*9430*/  LOP3.LUT R4, R4, 0x2, RZ, 0xfc, !PT ;  /* 0x0000000204047812 */ /* 0x000fc800078efcff */
[----:B------:R-:W-:-:S13]  /*9440*/  ISETP.NE.AND P0, PT, R4, 0x3, PT ;  /* 0x000000030400780c */ /* 0x000fda0003f05270 */
[----:B------:R-:W-:Y:S05]  /*9450*/  @!P0 BRA `(.L_x_191) ;  /* 0x0000000000048947 */ /* 0x000fea0003800000 */
[----:B------:R-:W-:Y:S01]  /*9460*/  BPT.TRAP 0x1 ;  /* 0x000000040000795c */ /* 0x000fe20000300000 */
.L_x_191:
[----:B------:R-:W0:Y:S01]  /*9470*/  S2R R3, SR_CgaCtaId ;  /* 0x0000000000037919 */ /* 0x000e220000008800 */
[----:B------:R-:W-:-:S04]  /*9480*/  MOV R0, 0x400 ;  /* 0x0000040000007802 */ /* 0x000fc80000000f00 */
[----:B0-----:R-:W-:Y:S02]  /*9490*/  LEA R0, R3, R0, 0x18 ;  /* 0x0000000003007211 */ /* 0x001fe400078ec0ff */
[----:B------:R-:W-:-:S03]  /*94a0*/  SHF.L.U32 R3, R5, 0x1f, RZ ;  /* 0x0000001f05037819 */ /* 0x000fc600000006ff */
[----:B------:R-:W-:-:S04]  /*94b0*/  VIADD R0, R0, 0xb0 ;  /* 0x000000b000007836 */ /* 0x000fc80000000000 */
[C---:B------:R-:W-:Y:S02]  /*94c0*/  IMAD R6, R13.reuse, 0x8, R0 ;  /* 0x000000080d067824 */ /* 0x040fe400078e0200 */
[----:B------:R-:W-:Y:S02]  /*94d0*/  VIADD R13, R13, 0x1 ;  /* 0x000000010d0d7836 */ /* 0x000fe40000000000 */
[----:B------:R-:W0:Y:S03]  /*94e0*/  SYNCS.PHASECHK.TRANS64.TRYWAIT P0, [R6+URZ], R3 ;  /* 0x00000003060075a7 */ /* 0x000e26000800017f */
[----:B------:R-:W-:-:S04]  /*94f0*/  ISETP.NE.AND P1, PT, R13, 0x16, PT ;  /* 0x000000160d00780c */ /* 0x000fc80003f25270 */
[----:B------:R-:W-:Y:S02]  /*9500*/  SEL R2, RZ, 0x1, P1 ;  /* 0x00000001ff027807 */ /* 0x000fe40000800000 */
[----:B------:R-:W-:Y:S02]  /*9510*/  SEL R13, R13, RZ, P1 ;  /* 0x000000ff0d0d7207 */ /* 0x000fe40000800000 */
[----:B------:R-:W-:-:S03]  /*9520*/  LOP3.LUT R8, R5, R2, RZ, 0x3c, !PT ;  /* 0x0000000205087212 */ /* 0x000fc600078e3cff */
[----:B------:R-:W-:Y:S01]  /*9530*/  IMAD R7, R13, 0x8, R0 ;  /* 0x000000080d077824 */ /* 0x000fe200078e0200 */
[----:B------:R-:W-:Y:S01]  /*9540*/  SHF.L.U32 R4, R8, 0x1f, RZ ;  /* 0x0000001f08047819 */ /* 0x000fe200000006ff */
[----:B0-----:R-:W-:Y:S06]  /*9550*/  @!P0 BRA `(.L_x_192) ;  /* 0x0000000c006c8947 */ /* 0x001fec0003800000 */
.L_x_221:
[----:B------:R-:W1:Y:S01]  /*9560*/  SYNCS.PHASECHK.TRANS64.TRYWAIT P0, [R7+URZ], R4 ;  /* 0x00000004070075a7 */ /* 0x000e62000800017f */
[----:B------:R-:W-:-:S05]  /*9570*/  VIADD R2, R13, 0x1 ;  /* 0x000000010d027836 */ /* 0x000fca0000000000 */
[----:B------:R-:W-:-:S04]  /*9580*/  ISETP.NE.AND P1, PT, R2, 0x16, PT ;  /* 0x000000160200780c */ /* 0x000fc80003f25270 */
[----:B0-----:R-:W-:Y:S02]  /*9590*/  SEL R3, RZ, 0x1, P1 ;  /* 0x00000001ff037807 */ /* 0x001fe40000800000 */
[----:B------:R-:W-:Y:S02]  /*95a0*/  SEL R9, R2, RZ, P1 ;  /* 0x000000ff02097207 */ /* 0x000fe40000800000 */
[----:B------:R-:W-:-:S03]  /*95b0*/  LOP3.LUT R8, R8, R3, RZ, 0x3c, !PT ;  /* 0x0000000308087212 */ /* 0x000fc600078e3cff */
[----:B------:R-:W-:Y:S01]  /*95c0*/  IMAD R6, R9, 0x8, R0 ;  /* 0x0000000809067824 */ /* 0x000fe200078e0200 */
[----:B------:R-:W-:Y:S01]  /*95d0*/  SHF.L.U32 R5, R8, 0x1f, RZ ;  /* 0x0000001f08057819 */ /* 0x000fe200000006ff */
[----:B-1----:R-:W-:Y:S06]  /*95e0*/  @!P0 BRA `(.L_x_193) ;  /* 0x0000000c005c8947 */ /* 0x002fec0003800000 */
.L_x_222:
[----:B------:R-:W1:Y:S01]  /*95f0*/  SYNCS.PHASECHK.TRANS64.TRYWAIT P0, [R6+URZ], R5 ;  /* 0x00000005060075a7 */ /* 0x000e62000800017f */
[----:B------:R-:W-:-:S05]  /*9600*/  VIADD R2, R9, 0x1 ;  /* 0x0000000109027836 */ /* 0x000fca0000000000 */
[----:B------:R-:W-:-:S04]  /*9610*/  ISETP.NE.AND P1, PT, R2, 0x16, PT ;  /* 0x000000160200780c */ /* 0x000fc80003f25270 */
[----:B------:R-:W-:Y:S02]  /*9620*/  SEL R3, RZ, 0x1, P1 ;  /* 0x00000001ff037807 */ /* 0x000fe40000800000 */
[----:B0-----:R-:W-:Y:S02]  /*9630*/  SEL R7, R2, RZ, P1 ;  /* 0x000000ff02077207 */ /* 0x001fe40000800000 */
[----:B------:R-:W-:-:S03]  /*9640*/  LOP3.LUT R8, R8, R3, RZ, 0x3c, !PT ;  /* 0x0000000308087212 */ /* 0x000fc600078e3cff */
[----:B------:R-:W-:Y:S01]  /*9650*/  IMAD R9, R7, 0x8, R0 ;  /* 0x0000000807097824 */ /* 0x000fe200078e0200 */
[----:B------:R-:W-:Y:S01]  /*9660*/  SHF.L.U32 R4, R8, 0x1f, RZ ;  /* 0x0000001f08047819 */ /* 0x000fe200000006ff */
[----:B-1----:R-:W-:Y:S06]  /*9670*/  @!P0 BRA `(.L_x_194) ;  /* 0x0000000c004c8947 */ /* 0x002fec0003800000 */
.L_x_223:
[----:B------:R-:W1:Y:S01]  /*9680*/  SYNCS.PHASECHK.TRANS64.TRYWAIT P0, [R9+URZ], R4 ;  /* 0x00000004090075a7 */ /* 0x000e62000800017f */
[----:B------:R-:W-:-:S05]  /*9690*/  VIADD R2, R7, 0x1 ;  /* 0x0000000107027836 */ /* 0x000fca0000000000 */
[----:B------:R-:W-:-:S04]  /*96a0*/  ISETP.NE.AND P1, PT, R2, 0x16, PT ;  /* 0x000000160200780c */ /* 0x000fc80003f25270 */
[----:B------:R-:W-:Y:S02]  /*96b0*/  SEL R3, RZ, 0x1, P1 ;  /* 0x00000001ff037807 */ /* 0x000fe40000800000 */
[----:B------:R-:W-:Y:S02]  /*96c0*/  SEL R7, R2, RZ, P1 ;  /* 0x000000ff02077207 */ /* 0x000fe40000800000 */
[----:B------:R-:W-:-:S03]  /*96d0*/  LOP3.LUT R8, R8, R3, RZ, 0x3c, !PT ;  /* 0x0000000308087212 */ /* 0x000fc600078e3cff */
[----:B0-----:R-:W-:Y:S01]  /*96e0*/  IMAD R6, R7, 0x8, R0 ;  /* 0x0000000807067824 */ /* 0x001fe200078e0200 */
[----:B------:R-:W-:Y:S01]  /*96f0*/  SHF.L.U32 R5, R8, 0x1f, RZ ;  /* 0x0000001f08057819 */ /* 0x000fe200000006ff */
[----:B-1----:R-:W-:Y:S06]  /*9700*/  @!P0 BRA `(.L_x_195) ;  /* 0x0000000c003c8947 */ /* 0x002fec0003800000 */
.L_x_224:
        /* <DEDUP_REMOVED lines=9> */
.L_x_225:
        /* <DEDUP_REMOVED lines=9> */
.L_x_226:
        /* <DEDUP_REMOVED lines=9> */
.L_x_227:
        /* <DEDUP_REMOVED lines=9> */
.L_x_228:
        /* <DEDUP_REMOVED lines=9> */
.L_x_229:
        /* <DEDUP_REMOVED lines=9> */
.L_x_230:
        /* <DEDUP_REMOVED lines=9> */
.L_x_231:
        /* <DEDUP_REMOVED lines=9> */
.L_x_232:
        /* <DEDUP_REMOVED lines=9> */
.L_x_233:
        /* <DEDUP_REMOVED lines=9> */
.L_x_234:
        /* <DEDUP_REMOVED lines=9> */
.L_x_235:
        /* <DEDUP_REMOVED lines=9> */
.L_x_236:
        /* <DEDUP_REMOVED lines=9> */
.L_x_237:
        /* <DEDUP_REMOVED lines=9> */
.L_x_238:
        /* <DEDUP_REMOVED lines=9> */
.L_x_239:
        /* <DEDUP_REMOVED lines=9> */
.L_x_240:
[----:B------:R-:W1:Y:S01]  /*a010*/  SYNCS.PHASECHK.TRANS64.TRYWAIT P0, [R6+URZ], R5 ;  /* 0x00000005060075a7 */ /* 0x000e62000800017f */
[----:B------:R-:W-:-:S05]  /*a020*/  VIADD R2, R7, 0x1 ;  /* 0x0000000107027836 */ /* 0x000fca0000000000 */
[----:B------:R-:W-:-:S04]  /*a030*/  ISETP.NE.AND P1, PT, R2, 0x16, PT ;  /* 0x000000160200780c */ /* 0x000fc80003f25270 */
[----:B0-----:R-:W-:Y:S02]  /*a040*/  SEL R4, RZ, 0x1, P1 ;  /* 0x00000001ff047807 */ /* 0x001fe40000800000 */
[----:B------:R-:W-:Y:S02]  /*a050*/  SEL R3, R2, RZ, P1 ;  /* 0x000000ff02037207 */ /* 0x000fe40000800000 */
[----:B------:R-:W-:Y:S01]  /*a060*/  LOP3.LUT R4, R11, R4, RZ, 0x3c, !PT ;  /* 0x000000040b047212 */ /* 0x000fe200078e3cff */
[----:B-1----:R-:W-:Y:S06]  /*a070*/  @!P0 BRA `(.L_x_212) ;  /* 0x0000000800348947 */ /* 0x002fec0003800000 */
.L_x_241:
[----:B------:R-:W-:Y:S01]  /*a080*/  IMAD R3, R3, 0x8, R0 ;  /* 0x0000000803037824 */ /* 0x000fe200078e0200 */
[----:B------:R-:W-:-:S07]  /*a090*/  SHF.L.U32 R0, R4, 0x1f, RZ ;  /* 0x0000001f04007819 */ /* 0x000fce00000006ff */
.L_x_213:
[----:B-1----:R1:W2:Y:S02]  /*a0a0*/  SYNCS.PHASECHK.TRANS64.TRYWAIT P0, [R3+URZ], R0 ;  /* 0x00000000030075a7 */ /* 0x0022a4000800017f */
[----:B--2---:R-:W-:Y:S05]  /*a0b0*/  @!P0 NANOSLEEP.SYNCS 0x989680 ;  /* 0x009896800000895d */ /* 0x004fea0003900000 */
[----:B------:R-:W2:Y:S02]  /*a0c0*/  @!P0 SYNCS.PHASECHK.TRANS64 P0, [R3+URZ], R0 ;  /* 0x00000000030085a7 */ /* 0x000ea4000800007f */
[----:B--2---:R-:W-:Y:S05]  /*a0d0*/  @!P0 BRA `(.L_x_213) ;  /* 0xfffffffc00f08947 */ /* 0x004fea000383ffff */
.L_x_190:
[----:B------:R-:W-:Y:S05]  /*a0e0*/  BSYNC B0 ;  /* 0x0000000000007941 */ /* 0x000fea0003800000 */
.L_x_189:
[----:B------:R-:W-:Y:S05]  /*a0f0*/  EXIT ;  /* 0x000000000000794d */ /* 0x000fea0003800000 */
.L_x_22:
[----:B-1----:R-:W-:-:S04]  /*a100*/  IMAD.U32 R12, RZ, RZ, UR7 ;  /* 0x00000007ff0c7e24 */ /* 0x002fc8000f8e00ff */
[----:B------:R1:W4:Y:S03]  /*a110*/  SYNCS.PHASECHK.TRANS64.TRYWAIT P1, [R12+URZ], R11 ;  /* 0x0000000b0c0075a7 */ /* 0x000326000802017f */
[----:B----4-:R-:W-:Y:S05]  /*a120*/  @!P1 NANOSLEEP.SYNCS 0x989680 ;  /* 0x009896800000995d */ /* 0x010fea0003900000 */
[----:B------:R-:W4:Y:S02]  /*a130*/  @!P1 SYNCS.PHASECHK.TRANS64 P1, [R12+URZ], R11 ;  /* 0x0000000b0c0095a7 */ /* 0x000f24000802007f */
[----:B----4-:R-:W-:Y:S05]  /*a140*/  @!P1 BRA `(.L_x_22) ;  /* 0xfffffffc00ec9947 */ /* 0x010fea000383ffff */
[----:B------:R-:W-:Y:S05]  /*a150*/  BRA `(.L_x_21) ;  /* 0xffffff7800287947 */ /* 0x000fea000383ffff */
.L_x_28:
[----:B-1----:R-:W-:-:S04]  /*a160*/  IMAD.U32 R14, RZ, RZ, UR12 ;  /* 0x0000000cff0e7e24 */ /* 0x002fc8000f8e00ff */
[----:B------:R1:W4:Y:S03]  /*a170*/  SYNCS.PHASECHK.TRANS64.TRYWAIT P1, [R14+URZ], R13 ;  /* 0x0000000d0e0075a7 */ /* 0x000326000802017f */
[----:B----4-:R-:W-:Y:S05]  /*a180*/  @!P1 NANOSLEEP.SYNCS 0x989680 ;  /* 0x009896800000995d */ /* 0x010fea0003900000 */
[----:B------:R-:W4:Y:S02]  /*a190*/  @!P1 SYNCS.PHASECHK.TRANS64 P1, [R14+URZ], R13 ;  /* 0x0000000d0e0095a7 */ /* 0x000f24000802007f */
[----:B----4-:R-:W-:Y:S05]  /*a1a0*/  @!P1 BRA `(.L_x_28) ;  /* 0xfffffffc00ec9947 */ /* 0x010fea000383ffff */
[----:B------:R-:W-:Y:S05]  /*a1b0*/  BRA `(.L_x_27) ;  /* 0xffffff8000607947 */ /* 0x000fea000383ffff */
.L_x_177:
[----:B------:R-:W-:Y:S01]  /*a1c0*/  BSSY B1, `(.L_x_214) ;  /* 0x0000006000017945 */ /* 0x000fe20003800000 */
[----:B------:R-:W-:-:S07]  /*a1d0*/  IMAD.MOV.U32 R6, RZ, RZ, -0x1 ;  /* 0xffffffffff067424 */ /* 0x000fce00078e00ff */
[----:B------:R-:W-:Y:S05]  /*a1e0*/  WARPSYNC.COLLECTIVE R6, `(.L_x_215) ;  /* 0x00000000060c7348 */ /* 0x000fea0003c00000 */
[----:B------:R-:W-:Y:S02]  /*a1f0*/  ELECT P0, UR62, PT ;  /* 0x00000000003e782f */ /* 0x000fe40003800000 */
[----:B------:R-:W-:Y:S01]  /*a200*/  MOV R6, UR62 ;  /* 0x0000003e00067c02 */ /* 0x000fe20008000f00 */
[----:B------:R-:W-:Y:S10]  /*a210*/  ENDCOLLECTIVE ;  /* 0x000000000000791b */ /* 0x000ff40003800000 */
.L_x_215:
[----:B------:R-:W-:Y:S05]  /*a220*/  BSYNC B1 ;  /* 0x0000000000017941 */ /* 0x000fea0003800000 */
.L_x_214:
[----:B------:R-:W-:Y:S05]  /*a230*/  BRA `(.L_x_216) ;  /* 0xffffffe400b47947 */ /* 0x000fea000383ffff */
.L_x_180:
[----:B-1----:R1:W2:Y:S02]  /*a240*/  SYNCS.PHASECHK.TRANS64.TRYWAIT P0, [R20+URZ+0xb0], R9 ;  /* 0x0000b009140075a7 */ /* 0x0022a4000800017f */
[----:B--2---:R-:W-:Y:S05]  /*a250*/  @!P0 NANOSLEEP.SYNCS 0x989680 ;  /* 0x009896800000895d */ /* 0x004fea0003900000 */
[----:B------:R-:W2:Y:S02]  /*a260*/  @!P0 SYNCS.PHASECHK.TRANS64 P0, [R20+URZ+0xb0], R9 ;  /* 0x0000b009140085a7 */ /* 0x000ea4000800007f */
[----:B--2---:R-:W-:Y:S05]  /*a270*/  @!P0 BRA `(.L_x_180) ;  /* 0xfffffffc00f08947 */ /* 0x004fea000383ffff */
[----:B------:R-:W-:Y:S05]  /*a280*/  BRA `(.L_x_217) ;  /* 0xffffffe400f47947 */ /* 0x000fea000383ffff */
.L_x_188:
[----:B------:R-:W-:Y:S01]  /*a290*/  BSSY B0, `(.L_x_218) ;  /* 0x0000006000007945 */ /* 0x000fe20003800000 */
[----:B------:R-:W-:-:S07]  /*a2a0*/  IMAD.MOV.U32 R6, RZ, RZ, -0x1 ;  /* 0xffffffffff067424 */ /* 0x000fce00078e00ff */
[----:B------:R-:W-:Y:S05]  /*a2b0*/  WARPSYNC.COLLECTIVE R6, `(.L_x_219) ;  /* 0x00000000060c7348 */ /* 0x000fea0003c00000 */
[----:B------:R-:W-:Y:S02]  /*a2c0*/  ELECT P0, UR62, PT ;  /* 0x00000000003e782f */ /* 0x000fe40003800000 */
[----:B------:R-:W-:Y:S01]  /*a2d0*/  MOV R6, UR62 ;  /* 0x0000003e00067c02 */ /* 0x000fe20008000f00 */
[----:B------:R-:W-:Y:S10]  /*a2e0*/  ENDCOLLECTIVE ;  /* 0x000000000000791b */ /* 0x000ff40003800000 */
.L_x_219:
[----:B------:R-:W-:Y:S05]  /*a2f0*/  BSYNC B0 ;  /* 0x0000000000007941 */ /* 0x000fea0003800000 */
.L_x_218:
[----:B------:R-:W-:Y:S05]  /*a300*/  BRA `(.L_x_220) ;  /* 0xfffffff000407947 */ /* 0x000fea000383ffff */
.L_x_192:
[----:B0-----:R0:W1:Y:S02]  /*a310*/  SYNCS.PHASECHK.TRANS64.TRYWAIT P0, [R6+URZ], R3 ;  /* 0x00000003060075a7 */ /* 0x001064000800017f */
[----:B-1----:R-:W-:Y:S05]  /*a320*/  @!P0 NANOSLEEP.SYNCS 0x989680 ;  /* 0x009896800000895d */ /* 0x002fea0003900000 */
[----:B------:R-:W1:Y:S02]  /*a330*/  @!P0 SYNCS.PHASECHK.TRANS64 P0, [R6+URZ], R3 ;  /* 0x00000003060085a7 */ /* 0x000e64000800007f */
[----:B-1----:R-:W-:Y:S05]  /*a340*/  @!P0 BRA `(.L_x_192) ;  /* 0xfffffffc00f08947 */ /* 0x002fea000383ffff */
[----:B------:R-:W-:Y:S05]  /*a350*/  BRA `(.L_x_221) ;  /* 0xfffffff000807947 */ /* 0x000fea000383ffff */
.L_x_193:
[----:B0-----:R0:W1:Y:S02]  /*a360*/  SYNCS.PHASECHK.TRANS64.TRYWAIT P0, [R7+URZ], R4 ;  /* 0x00000004070075a7 */ /* 0x001064000800017f */
[----:B-1----:R-:W-:Y:S05]  /*a370*/  @!P0 NANOSLEEP.SYNCS 0x989680 ;  /* 0x009896800000895d */ /* 0x002fea0003900000 */
[----:B------:R-:W1:Y:S02]  /*a380*/  @!P0 SYNCS.PHASECHK.TRANS64 P0, [R7+URZ], R4 ;  /* 0x00000004070085a7 */ /* 0x000e64000800007f */
[----:B-1----:R-:W-:Y:S05]  /*a390*/  @!P0 BRA `(.L_x_193) ;  /* 0xfffffffc00f08947 */ /* 0x002fea000383ffff */
[----:B------:R-:W-:Y:S05]  /*a3a0*/  BRA `(.L_x_222) ;  /* 0xfffffff000907947 */ /* 0x000fea000383ffff */
.L_x_194:
[----:B0-----:R0:W1:Y:S02]  /*a3b0*/  SYNCS.PHASECHK.TRANS64.TRYWAIT P0, [R6+URZ], R5 ;  /* 0x00000005060075a7 */ /* 0x001064000800017f */
[----:B-1----:R-:W-:Y:S05]  /*a3c0*/  @!P0 NANOSLEEP.SYNCS 0x989680 ;  /* 0x009896800000895d */ /* 0x002fea0003900000 */
[----:B------:R-:W1:Y:S02]  /*a3d0*/  @!P0 SYNCS.PHASECHK.TRANS64 P0, [R6+URZ], R5 ;  /* 0x00000005060085a7 */ /* 0x000e64000800007f */
[----:B-1----:R-:W-:Y:S05]  /*a3e0*/  @!P0 BRA `(.L_x_194) ;  /* 0xfffffffc00f08947 */ /* 0x002fea000383ffff */
[----:B------:R-:W-:Y:S05]  /*a3f0*/  BRA `(.L_x_223) ;  /* 0xfffffff000a07947 */ /* 0x000fea000383ffff */
.L_x_195:
[----:B0-----:R0:W1:Y:S02]  /*a400*/  SYNCS.PHASECHK.TRANS64.TRYWAIT P0, [R9+URZ], R4 ;  /* 0x00000004090075a7 */ /* 0x001064000800017f */
[----:B-1----:R-:W-:Y:S05]  /*a410*/  @!P0 NANOSLEEP.SYNCS 0x989680 ;  /* 0x009896800000895d */ /* 0x002fea0003900000 */
[----:B------:R-:W1:Y:S02]  /*a420*/  @!P0 SYNCS.PHASECHK.TRANS64 P0, [R9+URZ], R4 ;  /* 0x00000004090085a7 */ /* 0x000e64000800007f */
[----:B-1----:R-:W-:Y:S05]  /*a430*/  @!P0 BRA `(.L_x_195) ;  /* 0xfffffffc00f08947 */ /* 0x002fea000383ffff */
[----:B------:R-:W-:Y:S05]  /*a440*/  BRA `(.L_x_224) ;  /* 0xfffffff000b07947 */ /* 0x000fea000383ffff */
.L_x_196:
[----:B0-----:R0:W1:Y:S02]  /*a450*/  SYNCS.PHASECHK.TRANS64.TRYWAIT P0, [R6+URZ], R5 ;  /* 0x00000005060075a7 */ /* 0x001064000800017f */
[----:B-1----:R-:W-:Y:S05]  /*a460*/  @!P0 NANOSLEEP.SYNCS 0x989680 ;  /* 0x009896800000895d */ /* 0x002fea0003900000 */
[----:B------:R-:W1:Y:S02]  /*a470*/  @!P0 SYNCS.PHASECHK.TRANS64 P0, [R6+URZ], R5 ;  /* 0x00000005060085a7 */ /* 0x000e64000800007f */
[----:B-1----:R-:W-:Y:S05]  /*a480*/  @!P0 BRA `(.L_x_196) ;  /* 0xfffffffc00f08947 */ /* 0x002fea000383ffff */
[----:B------:R-:W-:Y:S05]  /*a490*/  BRA `(.L_x_225) ;  /* 0xfffffff000c07947 */ /* 0x000fea000383ffff */
.L_x_197:
[----:B0-----:R0:W1:Y:S02]  /*a4a0*/  SYNCS.PHASECHK.TRANS64.TRYWAIT P0, [R9+URZ], R4 ;  /* 0x00000004090075a7 */ /* 0x001064000800017f */
[----:B-1----:R-:W-:Y:S05]  /*a4b0*/  @!P0 NANOSLEEP.SYNCS 0x989680 ;  /* 0x009896800000895d */ /* 0x002fea0003900000 */
[----:B------:R-:W1:Y:S02]  /*a4c0*/  @!P0 SYNCS.PHASECHK.TRANS64 P0, [R9+URZ], R4 ;  /* 0x00000004090085a7 */ /* 0x000e64000800007f */
[----:B-1----:R-:W-:Y:S05]  /*a4d0*/  @!P0 BRA `(.L_x_197) ;  /* 0xfffffffc00f08947 */ /* 0x002fea000383ffff */
[----:B------:R-:W-:Y:S05]  /*a4e0*/  BRA `(.L_x_226) ;  /* 0xfffffff000d07947 */ /* 0x000fea000383ffff */
.L_x_198:
[----:B0-----:R0:W1:Y:S02]  /*a4f0*/  SYNCS.PHASECHK.TRANS64.TRYWAIT P0, [R6+URZ], R5 ;  /* 0x00000005060075a7 */ /* 0x001064000800017f */
[----:B-1----:R-:W-:Y:S05]  /*a500*/  @!P0 NANOSLEEP.SYNCS 0x989680 ;  /* 0x009896800000895d */ /* 0x002fea0003900000 */
[----:B------:R-:W1:Y:S02]  /*a510*/  @!P0 SYNCS.PHASECHK.TRANS64 P0, [R6+URZ], R5 ;  /* 0x00000005060085a7 */ /* 0x000e64000800007f */
[----:B-1----:R-:W-:Y:S05]  /*a520*/  @!P0 BRA `(.L_x_198) ;  /* 0xfffffffc00f08947 */ /* 0x002fea000383ffff */
[----:B------:R-:W-:Y:S05]  /*a530*/  BRA `(.L_x_227) ;  /* 0xfffffff000e07947 */ /* 0x000fea000383ffff */
.L_x_199:
[----:B0-----:R0:W1:Y:S02]  /*a540*/  SYNCS.PHASECHK.TRANS64.TRYWAIT P0, [R9+URZ], R4 ;  /* 0x00000004090075a7 */ /* 0x001064000800017f */
[----:B-1----:R-:W-:Y:S05]  /*a550*/  @!P0 NANOSLEEP.SYNCS 0x989680 ;  /* 0x009896800000895d */ /* 0x002fea0003900000 */
[----:B------:R-:W1:Y:S02]  /*a560*/  @!P0 SYNCS.PHASECHK.TRANS64 P0, [R9+URZ], R4 ;  /* 0x00000004090085a7 */ /* 0x000e64000800007f */
[----:B-1----:R-:W-:Y:S05]  /*a570*/  @!P0 BRA `(.L_x_199) ;  /* 0xfffffffc00f08947 */ /* 0x002fea000383ffff */
[----:B------:R-:W-:Y:S05]  /*a580*/  BRA `(.L_x_228) ;  /* 0xfffffff000f07947 */ /* 0x000fea000383ffff */
.L_x_200:
[----:B0-----:R0:W1:Y:S02]  /*a590*/  SYNCS.PHASECHK.TRANS64.TRYWAIT P0, [R6+URZ], R5 ;  /* 0x00000005060075a7 */ /* 0x001064000800017f */
[----:B-1----:R-:W-:Y:S05]  /*a5a0*/  @!P0 NANOSLEEP.SYNCS 0x989680 ;  /* 0x009896800000895d */ /* 0x002fea0003900000 */
[----:B------:R-:W1:Y:S02]  /*a5b0*/  @!P0 SYNCS.PHASECHK.TRANS64 P0, [R6+URZ], R5 ;  /* 0x00000005060085a7 */ /* 0x000e64000800007f */
[----:B-1----:R-:W-:Y:S05]  /*a5c0*/  @!P0 BRA `(.L_x_200) ;  /* 0xfffffffc00f08947 */ /* 0x002fea000383ffff */
[----:B------:R-:W-:Y:S05]  /*a5d0*/  BRA `(.L_x_229) ;  /* 0xfffffff400007947 */ /* 0x000fea000383ffff */
.L_x_201:
[----:B0-----:R0:W1:Y:S02]  /*a5e0*/  SYNCS.PHASECHK.TRANS64.TRYWAIT P0, [R9+URZ], R4 ;  /* 0x00000004090075a7 */ /* 0x001064000800017f */
[----:B-1----:R-:W-:Y:S05]  /*a5f0*/  @!P0 NANOSLEEP.SYNCS 0x989680 ;  /* 0x009896800000895d */ /* 0x002fea0003900000 */
[----:B------:R-:W1:Y:S02]  /*a600*/  @!P0 SYNCS.PHASECHK.TRANS64 P0, [R9+URZ], R4 ;  /* 0x00000004090085a7 */ /* 0x000e64000800007f */
[----:B-1----:R-:W-:Y:S05]  /*a610*/  @!P0 BRA `(.L_x_201) ;  /* 0xfffffffc00f08947 */ /* 0x002fea000383ffff */
[----:B------:R-:W-:Y:S05]  /*a620*/  BRA `(.L_x_230) ;  /* 0xfffffff400107947 */ /* 0x000fea000383ffff */
.L_x_202:
[----:B0-----:R0:W1:Y:S02]  /*a630*/  SYNCS.PHASECHK.TRANS64.TRYWAIT P0, [R6+URZ], R5 ;  /* 0x00000005060075a7 */ /* 0x001064000800017f */
[----:B-1----:R-:W-:Y:S05]  /*a640*/  @!P0 NANOSLEEP.SYNCS 0x989680 ;  /* 0x009896800000895d */ /* 0x002fea0003900000 */
[----:B------:R-:W1:Y:S02]  /*a650*/  @!P0 SYNCS.PHASECHK.TRANS64 P0, [R6+URZ], R5 ;  /* 0x00000005060085a7 */ /* 0x000e64000800007f */
[----:B-1----:R-:W-:Y:S05]  /*a660*/  @!P0 BRA `(.L_x_202) ;  /* 0xfffffffc00f08947 */ /* 0x002fea000383ffff */
[----:B------:R-:W-:Y:S05]  /*a670*/  BRA `(.L_x_231) ;  /* 0xfffffff400207947 */ /* 0x000fea000383ffff */
.L_x_203:
[----:B0-----:R0:W1:Y:S02]  /*a680*/  SYNCS.PHASECHK.TRANS64.TRYWAIT P0, [R9+URZ], R4 ;  /* 0x00000004090075a7 */ /* 0x001064000800017f */
[----:B-1----:R-:W-:Y:S05]  /*a690*/  @!P0 NANOSLEEP.SYNCS 0x989680 ;  /* 0x009896800000895d */ /* 0x002fea0003900000 */
[----:B------:R-:W1:Y:S02]  /*a6a0*/  @!P0 SYNCS.PHASECHK.TRANS64 P0, [R9+URZ], R4 ;  /* 0x00000004090085a7 */ /* 0x000e64000800007f */
[----:B-1----:R-:W-:Y:S05]  /*a6b0*/  @!P0 BRA `(.L_x_203) ;  /* 0xfffffffc00f08947 */ /* 0x002fea000383ffff */
[----:B------:R-:W-:Y:S05]  /*a6c0*/  BRA `(.L_x_232) ;  /* 0xfffffff400307947 */ /* 0x000fea000383ffff */
.L_x_204:
[----:B0-----:R0:W1:Y:S02]  /*a6d0*/  SYNCS.PHASECHK.TRANS64.TRYWAIT P0, [R6+URZ], R5 ;  /* 0x00000005060075a7 */ /* 0x001064000800017f */
[----:B-1----:R-:W-:Y:S05]  /*a6e0*/  @!P0 NANOSLEEP.SYNCS 0x989680 ;  /* 0x009896800000895d */ /* 0x002fea0003900000 */
[----:B------:R-:W1:Y:S02]  /*a6f0*/  @!P0 SYNCS.PHASECHK.TRANS64 P0, [R6+URZ], R5 ;  /* 0x00000005060085a7 */ /* 0x000e64000800007f */
[----:B-1----:R-:W-:Y:S05]  /*a700*/  @!P0 BRA `(.L_x_204) ;  /* 0xfffffffc00f08947 */ /* 0x002fea000383ffff */
[----:B------:R-:W-:Y:S05]  /*a710*/  BRA `(.L_x_233) ;  /* 0xfffffff400407947 */ /* 0x000fea000383ffff */
.L_x_205:
[----:B0-----:R0:W1:Y:S02]  /*a720*/  SYNCS.PHASECHK.TRANS64.TRYWAIT P0, [R9+URZ], R4 ;  /* 0x00000004090075a7 */ /* 0x001064000800017f */
[----:B-1----:R-:W-:Y:S05]  /*a730*/  @!P0 NANOSLEEP.SYNCS 0x989680 ;  /* 0x009896800000895d */ /* 0x002fea0003900000 */
[----:B------:R-:W1:Y:S02]  /*a740*/  @!P0 SYNCS.PHASECHK.TRANS64 P0, [R9+URZ], R4 ;  /* 0x00000004090085a7 */ /* 0x000e64000800007f */
[----:B-1----:R-:W-:Y:S05]  /*a750*/  @!P0 BRA `(.L_x_205) ;  /* 0xfffffffc00f08947 */ /* 0x002fea000383ffff */
[----:B------:R-:W-:Y:S05]  /*a760*/  BRA `(.L_x_234) ;  /* 0xfffffff400507947 */ /* 0x000fea000383ffff */
.L_x_206:
[----:B0-----:R0:W1:Y:S02]  /*a770*/  SYNCS.PHASECHK.TRANS64.TRYWAIT P0, [R6+URZ], R5 ;  /* 0x00000005060075a7 */ /* 0x001064000800017f */
[----:B-1----:R-:W-:Y:S05]  /*a780*/  @!P0 NANOSLEEP.SYNCS 0x989680 ;  /* 0x009896800000895d */ /* 0x002fea0003900000 */
[----:B------:R-:W1:Y:S02]  /*a790*/  @!P0 SYNCS.PHASECHK.TRANS64 P0, [R6+URZ], R5 ;  /* 0x00000005060085a7 */ /* 0x000e64000800007f */
[----:B-1----:R-:W-:Y:S05]  /*a7a0*/  @!P0 BRA `(.L_x_206) ;  /* 0xfffffffc00f08947 */ /* 0x002fea000383ffff */
[----:B------:R-:W-:Y:S05]  /*a7b0*/  BRA `(.L_x_235) ;  /* 0xfffffff400607947 */ /* 0x000fea000383ffff */
.L_x_207:
[----:B0-----:R0:W1:Y:S02]  /*a7c0*/  SYNCS.PHASECHK.TRANS64.TRYWAIT P0, [R9+URZ], R4 ;  /* 0x00000004090075a7 */ /* 0x001064000800017f */
[----:B-1----:R-:W-:Y:S05]  /*a7d0*/  @!P0 NANOSLEEP.SYNCS 0x989680 ;  /* 0x009896800000895d */ /* 0x002fea0003900000 */
[----:B------:R-:W1:Y:S02]  /*a7e0*/  @!P0 SYNCS.PHASECHK.TRANS64 P0, [R9+URZ], R4 ;  /* 0x00000004090085a7 */ /* 0x000e64000800007f */
[----:B-1----:R-:W-:Y:S05]  /*a7f0*/  @!P0 BRA `(.L_x_207) ;  /* 0xfffffffc00f08947 */ /* 0x002fea000383ffff */
[----:B------:R-:W-:Y:S05]  /*a800*/  BRA `(.L_x_236) ;  /* 0xfffffff400707947 */ /* 0x000fea000383ffff */
.L_x_208:
[----:B0-----:R0:W1:Y:S02]  /*a810*/  SYNCS.PHASECHK.TRANS64.TRYWAIT P0, [R6+URZ], R5 ;  /* 0x00000005060075a7 */ /* 0x001064000800017f */
[----:B-1----:R-:W-:Y:S05]  /*a820*/  @!P0 NANOSLEEP.SYNCS 0x989680 ;  /* 0x009896800000895d */ /* 0x002fea0003900000 */
[----:B------:R-:W1:Y:S02]  /*a830*/  @!P0 SYNCS.PHASECHK.TRANS64 P0, [R6+URZ], R5 ;  /* 0x00000005060085a7 */ /* 0x000e64000800007f */
[----:B-1----:R-:W-:Y:S05]  /*a840*/  @!P0 BRA `(.L_x_208) ;  /* 0xfffffffc00f08947 */ /* 0x002fea000383ffff */
[----:B------:R-:W-:Y:S05]  /*a850*/  BRA `(.L_x_237) ;  /* 0xfffffff400807947 */ /* 0x000fea000383ffff */
.L_x_209:
[----:B0-----:R0:W1:Y:S02]  /*a860*/  SYNCS.PHASECHK.TRANS64.TRYWAIT P0, [R9+URZ], R4 ;  /* 0x00000004090075a7 */ /* 0x001064000800017f */
[----:B-1----:R-:W-:Y:S05]  /*a870*/  @!P0 NANOSLEEP.SYNCS 0x989680 ;  /* 0x009896800000895d */ /* 0x002fea0003900000 */
[----:B------:R-:W1:Y:S02]  /*a880*/  @!P0 SYNCS.PHASECHK.TRANS64 P0, [R9+URZ], R4 ;  /* 0x00000004090085a7 */ /* 0x000e64000800007f */
[----:B-1----:R-:W-:Y:S05]  /*a890*/  @!P0 BRA `(.L_x_209) ;  /* 0xfffffffc00f08947 */ /* 0x002fea000383ffff */
[----:B------:R-:W-:Y:S05]  /*a8a0*/  BRA `(.L_x_238) ;  /* 0xfffffff400907947 */ /* 0x000fea000383ffff */
.L_x_210:
[----:B0-----:R0:W1:Y:S02]  /*a8b0*/  SYNCS.PHASECHK.TRANS64.TRYWAIT P0, [R6+URZ], R5 ;  /* 0x00000005060075a7 */ /* 0x001064000800017f */
[----:B-1----:R-:W-:Y:S05]  /*a8c0*/  @!P0 NANOSLEEP.SYNCS 0x989680 ;  /* 0x009896800000895d */ /* 0x002fea0003900000 */
[----:B------:R-:W1:Y:S02]  /*a8d0*/  @!P0 SYNCS.PHASECHK.TRANS64 P0, [R6+URZ], R5 ;  /* 0x00000005060085a7 */ /* 0x000e64000800007f */
[----:B-1----:R-:W-:Y:S05]  /*a8e0*/  @!P0 BRA `(.L_x_210) ;  /* 0xfffffffc00f08947 */ /* 0x002fea000383ffff */
[----:B------:R-:W-:Y:S05]  /*a8f0*/  BRA `(.L_x_239) ;  /* 0xfffffff400a07947 */ /* 0x000fea000383ffff */
.L_x_211:
[----:B0-----:R0:W1:Y:S02]  /*a900*/  SYNCS.PHASECHK.TRANS64.TRYWAIT P0, [R9+URZ], R4 ;  /* 0x00000004090075a7 */ /* 0x001064000800017f */
[----:B-1----:R-:W-:Y:S05]  /*a910*/  @!P0 NANOSLEEP.SYNCS 0x989680 ;  /* 0x009896800000895d */ /* 0x002fea0003900000 */
[----:B------:R-:W1:Y:S02]  /*a920*/  @!P0 SYNCS.PHASECHK.TRANS64 P0, [R9+URZ], R4 ;  /* 0x00000004090085a7 */ /* 0x000e64000800007f */
[----:B-1----:R-:W-:Y:S05]  /*a930*/  @!P0 BRA `(.L_x_211) ;  /* 0xfffffffc00f08947 */ /* 0x002fea000383ffff */
[----:B------:R-:W-:Y:S05]  /*a940*/  BRA `(.L_x_240) ;  /* 0xfffffff400b07947 */ /* 0x000fea000383ffff */
.L_x_212:
[----:B0-----:R0:W1:Y:S02]  /*a950*/  SYNCS.PHASECHK.TRANS64.TRYWAIT P0, [R6+URZ], R5 ;  /* 0x00000005060075a7 */ /* 0x001064000800017f */
[----:B-1----:R-:W-:Y:S05]  /*a960*/  @!P0 NANOSLEEP.SYNCS 0x989680 ;  /* 0x009896800000895d */ /* 0x002fea0003900000 */
[----:B------:R-:W1:Y:S02]  /*a970*/  @!P0 SYNCS.PHASECHK.TRANS64 P0, [R6+URZ], R5 ;  /* 0x00000005060085a7 */ /* 0x000e64000800007f */
[----:B-1----:R-:W-:Y:S05]  /*a980*/  @!P0 BRA `(.L_x_212) ;  /* 0xfffffffc00f08947 */ /* 0x002fea000383ffff */
[----:B------:R-:W-:Y:S05]  /*a990*/  BRA `(.L_x_241) ;  /* 0xfffffff400b87947 */ /* 0x000fea000383ffff */
.L_x_242:
[----:B------:R-:W-:-:S00]  /*a9a0*/  BRA `(.L_x_242) ;  /* 0xfffffffc00fc7947 */ /* 0x000fc0000383ffff */
[----:B------:R-:W-:-:S00]  /*a9b0*/  NOP ;  /* 0x0000000000007918 */ /* 0x000fc00000000000 */
        /* <DEDUP_REMOVED lines=12> */
.L_x_243:


//--------------------- .nv.shared._ZN7cutlass13device_kernelINS_4gemm6kernel13GemmUniversalIN4cute5tupleIJiiiiEEENS1_10collective13CollectiveMmaINS1_37MainloopSm90TmaGmmaWarpSpecializedFP8ILi22ENS5_IJNS4_1CILi1EEENSA_ILi4EEESB_EEENS1_35KernelTmaWarpSpecializedCooperativeEEENS5_IJNSA_ILi256EEENSA_ILi64EEENSA_ILi32EEEEEENS_12float_e5m2_tENS5_IJlSB_lEEESK_SL_NS4_8TiledMMAINS4_8MMA_AtomIJNS4_4SM904GMMA30MMA_64x64x32_F32E5M2E5M2_SS_TNILNSP_7ScaleInE1ELSR_1EEEEEENS4_6LayoutINS5_IJNSA_ILi2EEESB_SB_EEENS5_IJSB_NSA_ILi0EEESX_EEEEENS5_IJNS4_10UnderscoreES10_S10_EEEEENS4_23SM90_TMA_LOAD_MULTICASTENS4_14ComposedLayoutINS4_7SwizzleILi1ELi4ELi3EEENS4_18smem_ptr_flag_bitsILi8EEENSU_INS5_IJNSA_ILi8EEESI_EEENS5_IJSI_SB_EEEEEEEvNS4_8identityENS4_13SM90_TMA_LOADES1D_vS1E_EENS_8epilogue10collective6detail29Sm90TmaWarpSpecializedAdapterINS1I_15DefaultEpilogueISK_SL_SL_NS1H_6thread17LinearCombinationISK_Li1EffLNS1M_9ScaleType4KindE0ELNS_15FloatRoundStyleE2ESK_EENS1_15EpilogueDefaultEEEEEvvEEEEvNT_6ParamsE --------------------------
	.section	.nv.shared._ZN7cutlass13device_kernelINS_4gemm6kernel13GemmUniversalIN4cute5tupleIJiiiiEEENS1_10collective13CollectiveMmaINS1_37MainloopSm90TmaGmmaWarpSpecializedFP8ILi22ENS5_IJNS4_1CILi1EEENSA_ILi4EEESB_EEENS1_35KernelTmaWarpSpecializedCooperativeEEENS5_IJNSA_ILi256EEENSA_ILi64EEENSA_ILi32EEEEEENS_12float_e5m2_tENS5_IJlSB_lEEESK_SL_NS4_8TiledMMAINS4_8MMA_AtomIJNS4_4SM904GMMA30MMA_64x64x32_F32E5M2E5M2_SS_TNILNSP_7ScaleInE1ELSR_1EEEEEENS4_6LayoutINS5_IJNSA_ILi2EEESB_SB_EEENS5_IJSB_NSA_ILi0EEESX_EEEEENS5_IJNS4_10UnderscoreES10_S10_EEEEENS4_23SM90_TMA_LOAD_MULTICASTENS4_14ComposedLayoutINS4_7SwizzleILi1ELi4ELi3EEENS4_18smem_ptr_flag_bitsILi8EEENSU_INS5_IJNSA_ILi8EEESI_EEENS5_IJSI_SB_EEEEEEEvNS4_8identityENS4_13SM90_TMA_LOADES1D_vS1E_EENS_8epilogue10collective6detail29Sm90TmaWarpSpecializedAdapterINS1I_15DefaultEpilogueISK_SL_SL_NS1H_6thread17LinearCombinationISK_Li1EffLNS1M_9ScaleType4KindE0ELNS_15FloatRoundStyleE2ESK_EENS1_15EpilogueDefaultEEEEEvvEEEEvNT_6ParamsE,"aw",@nobits
	.sectionflags	@""
	.align	16
	.zero		1024


//--------------------- .nv.shared.reserved.0     --------------------------
	.section	.nv.shared.reserved.0,"aw",@nobits
	.weak		__nv_reservedSMEM_offset_0_alias
	.size		__nv_reservedSMEM_offset_0_alias, 0, 0
	.other		__nv_reservedSMEM_offset_0_alias,@"STO_CUDA_RESERVED_SHARED STV_DEFAULT"
__nv_reservedSMEM_offset_0_alias:
	.zero		0


//--------------------- .nv.global                --------------------------
	.section	.nv.global,"aw",@nobits
.nv.global:
	.type		_ZN40_INTERNAL_8bf790d3_4_k_cu_62b4f544_287664cute1_E,@object
	.size		_ZN40_INTERNAL_8bf790d3_4_k_cu_62b4f544_287664cute1_E,(_ZN40_INTERNAL_8bf790d3_4_k_cu_62b4f544_287664cuda3std3__45__cpo6cbeginE - _ZN40_INTERNAL_8bf790d3_4_k_cu_62b4f544_287664cute1_E)
_ZN40_INTERNAL_8bf790d3_4_k_cu_62b4f544_287664cute1_E:
	.zero		1
	.type		_ZN40_INTERNAL_8bf790d3_4_k_cu_62b4f544_287664cuda3std3__45__cpo6cbeginE,@object
	.size		_ZN40_INTERNAL_8bf790d3_4_k_cu_62b4f544_287664cuda3std3__45__cpo6cbeginE,(_ZN40_INTERNAL_8bf790d3_4_k_cu_62b4f544_287664cuda3std3__48in_placeE - _ZN40_INTERNAL_8bf790d3_4_k_cu_62b4f544_287664cuda3std3__45__cpo6cbeginE)
_ZN40_INTERNAL_8bf790d3_4_k_cu_62b4f544_287664cuda3std3__45__cpo6cbeginE:
	.zero		1
	.type		_ZN40_INTERNAL_8bf790d3_4_k_cu_62b4f544_287664cuda3std3__48in_placeE,@object
	.size		_ZN40_INTERNAL_8bf790d3_4_k_cu_62b4f544_287664cuda3std3__48in_placeE,(_ZN40_INTERNAL_8bf790d3_4_k_cu_62b4f544_287664cuda3std6ranges3__45__cpo9iter_moveE - _ZN40_INTERNAL_8bf790d3_4_k_cu_62b4f544_287664cuda3std3__48in_placeE)
_ZN40_INTERNAL_8bf790d3_4_k_cu_62b4f544_287664cuda3std3__48in_placeE:
	.zero		1
	.type		_ZN40_INTERNAL_8bf790d3_4_k_cu_62b4f544_287664cuda3std6ranges3__45__cpo9iter_moveE,@object
	.size		_ZN40_INTERNAL_8bf790d3_4_k_cu_62b4f544_287664cuda3std6ranges3__45__cpo9iter_moveE,(_ZN40_INTERNAL_8bf790d3_4_k_cu_62b4f544_287664cuda3std3__45__cpo5beginE - _ZN40_INTERNAL_8bf790d3_4_k_cu_62b4f544_287664cuda3std6ranges3__45__cpo9iter_moveE)
_ZN40_INTERNAL_8bf790d3_4_k_cu_62b4f544_287664cuda3std6ranges3__45__cpo9iter_moveE:
	.zero		1
	.type		_ZN40_INTERNAL_8bf790d3_4_k_cu_62b4f544_287664cuda3std3__45__cpo5beginE,@object
	.size		_ZN40_INTERNAL_8bf790d3_4_k_cu_62b4f544_287664cuda3std3__45__cpo5beginE,(_ZN40_INTERNAL_8bf790d3_4_k_cu_62b4f544_287664cuda3std3__442_GLOBAL__N__8bf790d3_4_k_cu_62b4f544_287666ignoreE - _ZN40_INTERNAL_8bf790d3_4_k_cu_62b4f544_287664cuda3std3__45__cpo5beginE)
_ZN40_INTERNAL_8bf790d3_4_k_cu_62b4f544_287664cuda3std3__45__cpo5beginE:
	.zero		1
	.type		_ZN40_INTERNAL_8bf790d3_4_k_cu_62b4f544_287664cuda3std3__442_GLOBAL__N__8bf790d3_4_k_cu_62b4f544_287666ignoreE,@object
	.size		_ZN40_INTERNAL_8bf790d3_4_k_cu_62b4f544_287664cuda3std3__442_GLOBAL__N__8bf790d3_4_k_cu_62b4f544_287666ignoreE,(_ZN40_INTERNAL_8bf790d3_4_k_cu_62b4f544_287664cute7productE - _ZN40_INTERNAL_8bf790d3_4_k_cu_62b4f544_287664cuda3std3__442_GLOBAL__N__8bf790d3_4_k_cu_62b4f544_287666ignoreE)
_ZN40_INTERNAL_8bf790d3_4_k_cu_62b4f544_287664cuda3std3__442_GLOBAL__N__8bf790d3_4_k_cu_62b4f544_287666ignoreE:
	.zero		1
	.type		_ZN40_INTERNAL_8bf790d3_4_k_cu_62b4f544_287664cute7productE,@object
	.size		_ZN40_INTERNAL_8bf790d3_4_k_cu_62b4f544_287664cute7productE,(_ZN40_INTERNAL_8bf790d3_4_k_cu_62b4f544_287664cuda3std3__45__cpo3endE - _ZN40_INTERNAL_8bf790d3_4_k_cu_62b4f544_287664cute7productE)
_ZN40_INTERNAL_8bf790d3_4_k_cu_62b4f544_287664cute7productE:
	.zero		1
	.type		_ZN40_INTERNAL_8bf790d3_4_k_cu_62b4f544_287664cuda3std3__45__cpo3endE,@object
	.size		_ZN40_INTERNAL_8bf790d3_4_k_cu_62b4f544_287664cuda3std3__45__cpo3endE,(_ZN40_INTERNAL_8bf790d3_4_k_cu_62b4f544_287664cuda3std3__419piecewise_constructE - _ZN40_INTERNAL_8bf790d3_4_k_cu_62b4f544_287664cuda3std3__45__cpo3endE)
_ZN40_INTERNAL_8bf790d3_4_k_cu_62b4f544_287664cuda3std3__45__cpo3endE:
	.zero		1
	.type		_ZN40_INTERNAL_8bf790d3_4_k_cu_62b4f544_287664cuda3std3__419piecewise_constructE,@object
	.size		_ZN40_INTERNAL_8bf790d3_4_k_cu_62b4f544_287664cuda3std3__419piecewise_constructE,(_ZN40_INTERNAL_8bf790d3_4_k_cu_62b4f544_287664cuda3std3__45__cpo4cendE - _ZN40_INTERNAL_8bf790d3_4_k_cu_62b4f544_287664cuda3std3__419piecewise_constructE)
_ZN40_INTERNAL_8bf790d3_4_k_cu_62b4f544_287664cuda3std3__419piecewise_constructE:
	.zero		1
	.type		_ZN40_INTERNAL_8bf790d3_4_k_cu_62b4f544_287664cuda3std3__45__cpo4cendE,@object
	.size		_ZN40_INTERNAL_8bf790d3_4_k_cu_62b4f544_287664cuda3std3__45__cpo4cendE,(_ZN40_INTERNAL_8bf790d3_4_k_cu_62b4f544_287664cuda3std6ranges3__45__cpo4swapE - _ZN40_INTERNAL_8bf790d3_4_k_cu_62b4f544_287664cuda3std3__45__cpo4cendE)
_ZN40_INTERNAL_8bf790d3_4_k_cu_62b4f544_287664cuda3std3__45__cpo4cendE:
	.zero		1
	.type		_ZN40_INTERNAL_8bf790d3_4_k_cu_62b4f544_287664cuda3std6ranges3__45__cpo4swapE,@object
	.size		_ZN40_INTERNAL_8bf790d3_4_k_cu_62b4f544_287664cuda3std6ranges3__45__cpo4swapE,(.L_7 - _ZN40_INTERNAL_8bf790d3_4_k_cu_62b4f544_287664cuda3std6ranges3__45__cpo4swapE)
_ZN40_INTERNAL_8bf790d3_4_k_cu_62b4f544_287664cuda3std6ranges3__45__cpo4swapE:
	.zero		1
.L_7:


//--------------------- .nv.constant0._ZN7cutlass13device_kernelINS_4gemm6kernel13GemmUniversalIN4cute5tupleIJiiiiEEENS1_10collective13CollectiveMmaINS1_37MainloopSm90TmaGmmaWarpSpecializedFP8ILi22ENS5_IJNS4_1CILi1EEENSA_ILi4EEESB_EEENS1_35KernelTmaWarpSpecializedCooperativeEEENS5_IJNSA_ILi256EEENSA_ILi64EEENSA_ILi32EEEEEENS_12float_e5m2_tENS5_IJlSB_lEEESK_SL_NS4_8TiledMMAINS4_8MMA_AtomIJNS4_4SM904GMMA30MMA_64x64x32_F32E5M2E5M2_SS_TNILNSP_7ScaleInE1ELSR_1EEEEEENS4_6LayoutINS5_IJNSA_ILi2EEESB_SB_EEENS5_IJSB_NSA_ILi0EEESX_EEEEENS5_IJNS4_10UnderscoreES10_S10_EEEEENS4_23SM90_TMA_LOAD_MULTICASTENS4_14ComposedLayoutINS4_7SwizzleILi1ELi4ELi3EEENS4_18smem_ptr_flag_bitsILi8EEENSU_INS5_IJNSA_ILi8EEESI_EEENS5_IJSI_SB_EEEEEEEvNS4_8identityENS4_13SM90_TMA_LOADES1D_vS1E_EENS_8epilogue10collective6detail29Sm90TmaWarpSpecializedAdapterINS1I_15DefaultEpilogueISK_SL_SL_NS1H_6thread17LinearCombinationISK_Li1EffLNS1M_9ScaleType4KindE0ELNS_15FloatRoundStyleE2ESK_EENS1_15EpilogueDefaultEEEEEvvEEEEvNT_6ParamsE --------------------------
	.section	.nv.constant0._ZN7cutlass13device_kernelINS_4gemm6kernel13GemmUniversalIN4cute5tupleIJiiiiEEENS1_10collective13CollectiveMmaINS1_37MainloopSm90TmaGmmaWarpSpecializedFP8ILi22ENS5_IJNS4_1CILi1EEENSA_ILi4EEESB_EEENS1_35KernelTmaWarpSpecializedCooperativeEEENS5_IJNSA_ILi256EEENSA_ILi64EEENSA_ILi32EEEEEENS_12float_e5m2_tENS5_IJlSB_lEEESK_SL_NS4_8TiledMMAINS4_8MMA_AtomIJNS4_4SM904GMMA30MMA_64x64x32_F32E5M2E5M2_SS_TNILNSP_7ScaleInE1ELSR_1EEEEEENS4_6LayoutINS5_IJNSA_ILi2EEESB_SB_EEENS5_IJSB_NSA_ILi0EEESX_EEEEENS5_IJNS4_10UnderscoreES10_S10_EEEEENS4_23SM90_TMA_LOAD_MULTICASTENS4_14ComposedLayoutINS4_7SwizzleILi1ELi4ELi3EEENS4_18smem_ptr_flag_bitsILi8EEENSU_INS5_IJNSA_ILi8EEESI_EEENS5_IJSI_SB_EEEEEEEvNS4_8identityENS4_13SM90_TMA_LOADES1D_vS1E_EENS_8epilogue10collective6detail29Sm90TmaWarpSpecializedAdapterINS1I_15DefaultEpilogueISK_SL_SL_NS1H_6thread17LinearCombinationISK_Li1EffLNS1M_9ScaleType4KindE0ELNS_15FloatRoundStyleE2ESK_EENS1_15EpilogueDefaultEEEEEvvEEEEvNT_6ParamsE,"a",@progbits
	.sectionflags	@""
	.align	4
.nv.constant0._ZN7cutlass13device_kernelINS_4gemm6kernel13GemmUniversalIN4cute5tupleIJiiiiEEENS1_10collective13CollectiveMmaINS1_37MainloopSm90TmaGmmaWarpSpecializedFP8ILi22ENS5_IJNS4_1CILi1EEENSA_ILi4EEESB_EEENS1_35KernelTmaWarpSpecializedCooperativeEEENS5_IJNSA_ILi256EEENSA_ILi64EEENSA_ILi32EEEEEENS_12float_e5m2_tENS5_IJlSB_lEEESK_SL_NS4_8TiledMMAINS4_8MMA_AtomIJNS4_4SM904GMMA30MMA_64x64x32_F32E5M2E5M2_SS_TNILNSP_7ScaleInE1ELSR_1EEEEEENS4_6LayoutINS5_IJNSA_ILi2EEESB_SB_EEENS5_IJSB_NSA_ILi0EEESX_EEEEENS5_IJNS4_10UnderscoreES10_S10_EEEEENS4_23SM90_TMA_LOAD_MULTICASTENS4_14ComposedLayoutINS4_7SwizzleILi1ELi4ELi3EEENS4_18smem_ptr_flag_bitsILi8EEENSU_INS5_IJNSA_ILi8EEESI_EEENS5_IJSI_SB_EEEEEEEvNS4_8identityENS4_13SM90_TMA_LOADES1D_vS1E_EENS_8epilogue10collective6detail29Sm90TmaWarpSpecializedAdapterINS1I_15DefaultEpilogueISK_SL_SL_NS1H_6thread17LinearCombinationISK_Li1EffLNS1M_9ScaleType4KindE0ELNS_15FloatRoundStyleE2ESK_EENS1_15EpilogueDefaultEEEEEvvEEEEvNT_6ParamsE:
	.zero		1664


//--------------------- SYMBOLS --------------------------

	.type		.nv.reservedSmem.offset0,@object
	.size		.nv.reservedSmem.offset0,0x4
